//
// Generated by NVIDIA NVVM Compiler
//
// Compiler Build ID: CL-36424714
// Cuda compilation tools, release 13.0, V13.0.88
// Based on NVVM 20.0.0
//

.version 9.0
.target sm_100
.address_size 64

	// .globl	_Z7TempFFTPdS_S_S_iii
.extern .func  (.param .b64 func_retval0) malloc
(
	.param .b64 malloc_param_0
)
;
.func  (.param .align 16 .b8 func_retval0[16]) __internal_trig_reduction_slowpathd
(
	.param .b64 __internal_trig_reduction_slowpathd_param_0
)
;
.func  (.param .b64 func_retval0) __internal_accurate_pow
(
	.param .b64 __internal_accurate_pow_param_0,
	.param .b64 __internal_accurate_pow_param_1
)
;
.global .align 8 .b8 __cudart_i2opi_d[144] = {8, 93, 141, 31, 177, 95, 251, 107, 234, 146, 82, 138, 247, 57, 7, 61, 123, 241, 229, 235, 199, 186, 39, 117, 45, 234, 95, 158, 102, 63, 70, 79, 183, 9, 203, 39, 207, 126, 54, 109, 31, 109, 10, 90, 139, 17, 47, 239, 15, 152, 5, 222, 255, 151, 248, 31, 59, 40, 249, 189, 139, 95, 132, 156, 244, 57, 83, 131, 57, 214, 145, 57, 65, 126, 95, 180, 38, 112, 156, 233, 132, 68, 187, 46, 245, 53, 130, 232, 62, 167, 41, 177, 28, 235, 29, 254, 28, 146, 209, 9, 234, 46, 73, 6, 224, 210, 77, 66, 58, 110, 36, 183, 97, 197, 187, 222, 171, 99, 81, 254, 65, 144, 67, 60, 153, 149, 98, 219, 192, 221, 52, 245, 209, 87, 39, 252, 41, 21, 68, 78, 110, 131, 249, 162};
.global .align 16 .b8 __cudart_sin_cos_coeffs[128] = {70, 210, 176, 44, 241, 229, 90, 190, 146, 227, 172, 105, 227, 29, 199, 62, 161, 98, 219, 25, 160, 1, 42, 191, 24, 8, 17, 17, 17, 17, 129, 63, 84, 85, 85, 85, 85, 85, 197, 191, 0, 0, 0, 0, 0, 0, 0, 0, 0, 0, 0, 0, 0, 0, 0, 0, 100, 129, 253, 32, 131, 255, 168, 189, 40, 133, 239, 193, 167, 238, 33, 62, 217, 230, 6, 142, 79, 126, 146, 190, 233, 188, 221, 25, 160, 1, 250, 62, 71, 93, 193, 22, 108, 193, 86, 191, 81, 85, 85, 85, 85, 85, 165, 63, 0, 0, 0, 0, 0, 0, 224, 191, 0, 0, 0, 0, 0, 0, 240, 63};

.visible .entry _Z7TempFFTPdS_S_S_iii(
	.param .u64 .ptr .align 1 _Z7TempFFTPdS_S_S_iii_param_0,
	.param .u64 .ptr .align 1 _Z7TempFFTPdS_S_S_iii_param_1,
	.param .u64 .ptr .align 1 _Z7TempFFTPdS_S_S_iii_param_2,
	.param .u64 .ptr .align 1 _Z7TempFFTPdS_S_S_iii_param_3,
	.param .u32 _Z7TempFFTPdS_S_S_iii_param_4,
	.param .u32 _Z7TempFFTPdS_S_S_iii_param_5,
	.param .u32 _Z7TempFFTPdS_S_S_iii_param_6
)
{
	.reg .pred 	%p<117>;
	.reg .b32 	%r<221>;
	.reg .b64 	%rd<227>;
	.reg .b64 	%fd<473>;

	ld.param.u64 	%rd37, [_Z7TempFFTPdS_S_S_iii_param_2];
	ld.param.u64 	%rd38, [_Z7TempFFTPdS_S_S_iii_param_3];
	ld.param.u32 	%r69, [_Z7TempFFTPdS_S_S_iii_param_4];
	ld.param.u32 	%r70, [_Z7TempFFTPdS_S_S_iii_param_5];
	ld.param.u32 	%r71, [_Z7TempFFTPdS_S_S_iii_param_6];
	cvta.to.global.u64 	%rd1, %rd38;
	cvta.to.global.u64 	%rd2, %rd37;
	mul.wide.s32 	%rd39, %r71, 8;
	{ // callseq 0, 0
	.param .b64 param0;
	st.param.b64 	[param0], %rd39;
	.param .b64 retval0;
	call.uni (retval0), 
	malloc, 
	(
	param0
	);
	ld.param.b64 	%rd40, [retval0];
	} // callseq 0
	{ // callseq 1, 0
	.param .b64 param0;
	st.param.b64 	[param0], %rd39;
	.param .b64 retval0;
	call.uni (retval0), 
	malloc, 
	(
	param0
	);
	ld.param.b64 	%rd41, [retval0];
	} // callseq 1
	{ // callseq 2, 0
	.param .b64 param0;
	st.param.b64 	[param0], %rd39;
	.param .b64 retval0;
	call.uni (retval0), 
	malloc, 
	(
	param0
	);
	ld.param.b64 	%rd42, [retval0];
	} // callseq 2
	{ // callseq 3, 0
	.param .b64 param0;
	st.param.b64 	[param0], %rd39;
	.param .b64 retval0;
	call.uni (retval0), 
	malloc, 
	(
	param0
	);
	ld.param.b64 	%rd43, [retval0];
	} // callseq 3
	{ // callseq 4, 0
	.param .b64 param0;
	st.param.b64 	[param0], %rd39;
	.param .b64 retval0;
	call.uni (retval0), 
	malloc, 
	(
	param0
	);
	ld.param.b64 	%rd44, [retval0];
	} // callseq 4
	{ // callseq 5, 0
	.param .b64 param0;
	st.param.b64 	[param0], %rd39;
	.param .b64 retval0;
	call.uni (retval0), 
	malloc, 
	(
	param0
	);
	ld.param.b64 	%rd45, [retval0];
	} // callseq 5
	mul.lo.s32 	%r72, %r69, %r69;
	mul.lo.s32 	%r73, %r72, %r69;
	mul.wide.s32 	%rd46, %r73, 8;
	{ // callseq 6, 0
	.param .b64 param0;
	st.param.b64 	[param0], %rd46;
	.param .b64 retval0;
	call.uni (retval0), 
	malloc, 
	(
	param0
	);
	ld.param.b64 	%rd47, [retval0];
	} // callseq 6
	{ // callseq 7, 0
	.param .b64 param0;
	st.param.b64 	[param0], %rd46;
	.param .b64 retval0;
	call.uni (retval0), 
	malloc, 
	(
	param0
	);
	ld.param.b64 	%rd48, [retval0];
	} // callseq 7
	{ // callseq 8, 0
	.param .b64 param0;
	st.param.b64 	[param0], %rd46;
	.param .b64 retval0;
	call.uni (retval0), 
	malloc, 
	(
	param0
	);
	ld.param.b64 	%rd49, [retval0];
	} // callseq 8
	{ // callseq 9, 0
	.param .b64 param0;
	st.param.b64 	[param0], %rd46;
	.param .b64 retval0;
	call.uni (retval0), 
	malloc, 
	(
	param0
	);
	ld.param.b64 	%rd50, [retval0];
	} // callseq 9
	mov.u32 	%r74, %ctaid.x;
	mov.u32 	%r75, %ntid.x;
	mov.u32 	%r76, %tid.x;
	mad.lo.s32 	%r1, %r74, %r75, %r76;
	mov.u32 	%r77, %ctaid.y;
	mov.u32 	%r78, %ntid.y;
	mov.u32 	%r79, %tid.y;
	mad.lo.s32 	%r2, %r77, %r78, %r79;
	setp.lt.s32 	%p7, %r71, 1;
	@%p7 bra 	$L__BB0_20;
	mul.lo.s32 	%r3, %r70, %r69;
	mul.lo.s32 	%r81, %r69, %r2;
	cvt.s64.s32 	%rd51, %r81;
	cvt.s64.s32 	%rd52, %r1;
	add.s64 	%rd13, %rd51, %rd52;
	and.b32  	%r4, %r71, 7;
	setp.lt.u32 	%p8, %r71, 8;
	mov.b32 	%r201, 0;
	@%p8 bra 	$L__BB0_4;
	and.b32  	%r201, %r71, 2147483640;
	mov.b32 	%r204, 0;
$L__BB0_3:
	.pragma "nounroll";
	mul.lo.s32 	%r83, %r3, %r204;
	cvt.s64.s32 	%rd53, %r83;
	add.s64 	%rd54, %rd13, %rd53;
	shl.b64 	%rd55, %rd54, 3;
	add.s64 	%rd56, %rd2, %rd55;
	ld.global.f64 	%fd94, [%rd56];
	mul.wide.u32 	%rd57, %r204, 8;
	add.s64 	%rd58, %rd40, %rd57;
	st.f64 	[%rd58], %fd94;
	add.s64 	%rd59, %rd1, %rd55;
	ld.global.f64 	%fd95, [%rd59];
	add.s64 	%rd60, %rd41, %rd57;
	st.f64 	[%rd60], %fd95;
	add.s32 	%r84, %r83, %r3;
	cvt.s64.s32 	%rd61, %r84;
	add.s64 	%rd62, %rd13, %rd61;
	shl.b64 	%rd63, %rd62, 3;
	add.s64 	%rd64, %rd2, %rd63;
	ld.global.f64 	%fd96, [%rd64];
	st.f64 	[%rd58+8], %fd96;
	add.s64 	%rd65, %rd1, %rd63;
	ld.global.f64 	%fd97, [%rd65];
	st.f64 	[%rd60+8], %fd97;
	add.s32 	%r85, %r84, %r3;
	cvt.s64.s32 	%rd66, %r85;
	add.s64 	%rd67, %rd13, %rd66;
	shl.b64 	%rd68, %rd67, 3;
	add.s64 	%rd69, %rd2, %rd68;
	ld.global.f64 	%fd98, [%rd69];
	st.f64 	[%rd58+16], %fd98;
	add.s64 	%rd70, %rd1, %rd68;
	ld.global.f64 	%fd99, [%rd70];
	st.f64 	[%rd60+16], %fd99;
	add.s32 	%r86, %r85, %r3;
	cvt.s64.s32 	%rd71, %r86;
	add.s64 	%rd72, %rd13, %rd71;
	shl.b64 	%rd73, %rd72, 3;
	add.s64 	%rd74, %rd2, %rd73;
	ld.global.f64 	%fd100, [%rd74];
	st.f64 	[%rd58+24], %fd100;
	add.s64 	%rd75, %rd1, %rd73;
	ld.global.f64 	%fd101, [%rd75];
	st.f64 	[%rd60+24], %fd101;
	add.s32 	%r87, %r86, %r3;
	cvt.s64.s32 	%rd76, %r87;
	add.s64 	%rd77, %rd13, %rd76;
	shl.b64 	%rd78, %rd77, 3;
	add.s64 	%rd79, %rd2, %rd78;
	ld.global.f64 	%fd102, [%rd79];
	st.f64 	[%rd58+32], %fd102;
	add.s64 	%rd80, %rd1, %rd78;
	ld.global.f64 	%fd103, [%rd80];
	st.f64 	[%rd60+32], %fd103;
	add.s32 	%r88, %r87, %r3;
	cvt.s64.s32 	%rd81, %r88;
	add.s64 	%rd82, %rd13, %rd81;
	shl.b64 	%rd83, %rd82, 3;
	add.s64 	%rd84, %rd2, %rd83;
	ld.global.f64 	%fd104, [%rd84];
	st.f64 	[%rd58+40], %fd104;
	add.s64 	%rd85, %rd1, %rd83;
	ld.global.f64 	%fd105, [%rd85];
	st.f64 	[%rd60+40], %fd105;
	add.s32 	%r89, %r88, %r3;
	cvt.s64.s32 	%rd86, %r89;
	add.s64 	%rd87, %rd13, %rd86;
	shl.b64 	%rd88, %rd87, 3;
	add.s64 	%rd89, %rd2, %rd88;
	ld.global.f64 	%fd106, [%rd89];
	st.f64 	[%rd58+48], %fd106;
	add.s64 	%rd90, %rd1, %rd88;
	ld.global.f64 	%fd107, [%rd90];
	st.f64 	[%rd60+48], %fd107;
	add.s32 	%r90, %r89, %r3;
	cvt.s64.s32 	%rd91, %r90;
	add.s64 	%rd92, %rd13, %rd91;
	shl.b64 	%rd93, %rd92, 3;
	add.s64 	%rd94, %rd2, %rd93;
	ld.global.f64 	%fd108, [%rd94];
	st.f64 	[%rd58+56], %fd108;
	add.s64 	%rd95, %rd1, %rd93;
	ld.global.f64 	%fd109, [%rd95];
	st.f64 	[%rd60+56], %fd109;
	add.s32 	%r204, %r204, 8;
	setp.eq.s32 	%p9, %r204, %r201;
	@%p9 bra 	$L__BB0_4;
	bra.uni 	$L__BB0_3;
$L__BB0_4:
	setp.eq.s32 	%p10, %r4, 0;
	@%p10 bra 	$L__BB0_12;
	and.b32  	%r7, %r71, 3;
	setp.lt.u32 	%p11, %r4, 4;
	@%p11 bra 	$L__BB0_7;
	mul.lo.s32 	%r91, %r3, %r201;
	cvt.s64.s32 	%rd96, %r91;
	add.s64 	%rd97, %rd13, %rd96;
	shl.b64 	%rd98, %rd97, 3;
	add.s64 	%rd99, %rd2, %rd98;
	ld.global.f64 	%fd110, [%rd99];
	mul.wide.u32 	%rd100, %r201, 8;
	add.s64 	%rd101, %rd40, %rd100;
	st.f64 	[%rd101], %fd110;
	add.s64 	%rd102, %rd1, %rd98;
	ld.global.f64 	%fd111, [%rd102];
	add.s64 	%rd103, %rd41, %rd100;
	st.f64 	[%rd103], %fd111;
	add.s32 	%r92, %r91, %r3;
	cvt.s64.s32 	%rd104, %r92;
	add.s64 	%rd105, %rd13, %rd104;
	shl.b64 	%rd106, %rd105, 3;
	add.s64 	%rd107, %rd2, %rd106;
	ld.global.f64 	%fd112, [%rd107];
	st.f64 	[%rd101+8], %fd112;
	add.s64 	%rd108, %rd1, %rd106;
	ld.global.f64 	%fd113, [%rd108];
	st.f64 	[%rd103+8], %fd113;
	add.s32 	%r93, %r92, %r3;
	cvt.s64.s32 	%rd109, %r93;
	add.s64 	%rd110, %rd13, %rd109;
	shl.b64 	%rd111, %rd110, 3;
	add.s64 	%rd112, %rd2, %rd111;
	ld.global.f64 	%fd114, [%rd112];
	st.f64 	[%rd101+16], %fd114;
	add.s64 	%rd113, %rd1, %rd111;
	ld.global.f64 	%fd115, [%rd113];
	st.f64 	[%rd103+16], %fd115;
	add.s32 	%r94, %r93, %r3;
	cvt.s64.s32 	%rd114, %r94;
	add.s64 	%rd115, %rd13, %rd114;
	shl.b64 	%rd116, %rd115, 3;
	add.s64 	%rd117, %rd2, %rd116;
	ld.global.f64 	%fd116, [%rd117];
	st.f64 	[%rd101+24], %fd116;
	add.s64 	%rd118, %rd1, %rd116;
	ld.global.f64 	%fd117, [%rd118];
	st.f64 	[%rd103+24], %fd117;
	add.s32 	%r201, %r201, 4;
$L__BB0_7:
	setp.eq.s32 	%p12, %r7, 0;
	@%p12 bra 	$L__BB0_12;
	setp.eq.s32 	%p13, %r7, 1;
	@%p13 bra 	$L__BB0_10;
	mul.lo.s32 	%r95, %r3, %r201;
	cvt.s64.s32 	%rd119, %r95;
	add.s64 	%rd120, %rd13, %rd119;
	shl.b64 	%rd121, %rd120, 3;
	add.s64 	%rd122, %rd2, %rd121;
	ld.global.f64 	%fd118, [%rd122];
	mul.wide.u32 	%rd123, %r201, 8;
	add.s64 	%rd124, %rd40, %rd123;
	st.f64 	[%rd124], %fd118;
	add.s64 	%rd125, %rd1, %rd121;
	ld.global.f64 	%fd119, [%rd125];
	add.s64 	%rd126, %rd41, %rd123;
	st.f64 	[%rd126], %fd119;
	add.s32 	%r96, %r95, %r3;
	cvt.s64.s32 	%rd127, %r96;
	add.s64 	%rd128, %rd13, %rd127;
	shl.b64 	%rd129, %rd128, 3;
	add.s64 	%rd130, %rd2, %rd129;
	ld.global.f64 	%fd120, [%rd130];
	st.f64 	[%rd124+8], %fd120;
	add.s64 	%rd131, %rd1, %rd129;
	ld.global.f64 	%fd121, [%rd131];
	st.f64 	[%rd126+8], %fd121;
	add.s32 	%r201, %r201, 2;
$L__BB0_10:
	and.b32  	%r97, %r71, 1;
	setp.eq.b32 	%p14, %r97, 1;
	not.pred 	%p15, %p14;
	@%p15 bra 	$L__BB0_12;
	mul.lo.s32 	%r98, %r3, %r201;
	cvt.s64.s32 	%rd132, %r98;
	add.s64 	%rd133, %rd13, %rd132;
	shl.b64 	%rd134, %rd133, 3;
	add.s64 	%rd135, %rd2, %rd134;
	ld.global.f64 	%fd122, [%rd135];
	mul.wide.u32 	%rd136, %r201, 8;
	add.s64 	%rd137, %rd40, %rd136;
	st.f64 	[%rd137], %fd122;
	add.s64 	%rd138, %rd1, %rd134;
	ld.global.f64 	%fd123, [%rd138];
	add.s64 	%rd139, %rd41, %rd136;
	st.f64 	[%rd139], %fd123;
$L__BB0_12:
	and.b32  	%r12, %r71, 3;
	setp.lt.u32 	%p16, %r71, 4;
	mov.b32 	%r206, 0;
	@%p16 bra 	$L__BB0_15;
	and.b32  	%r206, %r71, 2147483644;
	mov.b32 	%r205, 0;
$L__BB0_14:
	.pragma "nounroll";
	cvt.rn.f64.u32 	%fd124, %r205;
	mul.wide.u32 	%rd140, %r205, 8;
	add.s64 	%rd141, %rd42, %rd140;
	st.f64 	[%rd141], %fd124;
	add.s64 	%rd142, %rd44, %rd140;
	st.f64 	[%rd142], %fd124;
	add.s64 	%rd143, %rd43, %rd140;
	st.f64 	[%rd143], %fd124;
	add.s64 	%rd144, %rd45, %rd140;
	st.f64 	[%rd144], %fd124;
	add.s32 	%r101, %r205, 1;
	cvt.rn.f64.u32 	%fd125, %r101;
	st.f64 	[%rd141+8], %fd125;
	st.f64 	[%rd142+8], %fd125;
	st.f64 	[%rd143+8], %fd125;
	st.f64 	[%rd144+8], %fd125;
	add.s32 	%r102, %r205, 2;
	cvt.rn.f64.u32 	%fd126, %r102;
	st.f64 	[%rd141+16], %fd126;
	st.f64 	[%rd142+16], %fd126;
	st.f64 	[%rd143+16], %fd126;
	st.f64 	[%rd144+16], %fd126;
	add.s32 	%r103, %r205, 3;
	cvt.rn.f64.u32 	%fd127, %r103;
	st.f64 	[%rd141+24], %fd127;
	st.f64 	[%rd142+24], %fd127;
	st.f64 	[%rd143+24], %fd127;
	st.f64 	[%rd144+24], %fd127;
	add.s32 	%r205, %r205, 4;
	setp.ne.s32 	%p17, %r205, %r206;
	@%p17 bra 	$L__BB0_14;
$L__BB0_15:
	setp.eq.s32 	%p18, %r12, 0;
	@%p18 bra 	$L__BB0_20;
	setp.eq.s32 	%p19, %r12, 1;
	@%p19 bra 	$L__BB0_18;
	cvt.rn.f64.u32 	%fd128, %r206;
	mul.wide.u32 	%rd145, %r206, 8;
	add.s64 	%rd146, %rd42, %rd145;
	st.f64 	[%rd146], %fd128;
	add.s64 	%rd147, %rd44, %rd145;
	st.f64 	[%rd147], %fd128;
	add.s64 	%rd148, %rd43, %rd145;
	st.f64 	[%rd148], %fd128;
	add.s64 	%rd149, %rd45, %rd145;
	st.f64 	[%rd149], %fd128;
	add.s32 	%r104, %r206, 1;
	cvt.rn.f64.u32 	%fd129, %r104;
	st.f64 	[%rd146+8], %fd129;
	st.f64 	[%rd147+8], %fd129;
	st.f64 	[%rd148+8], %fd129;
	st.f64 	[%rd149+8], %fd129;
	add.s32 	%r206, %r206, 2;
$L__BB0_18:
	and.b32  	%r105, %r71, 1;
	setp.eq.b32 	%p20, %r105, 1;
	not.pred 	%p21, %p20;
	@%p21 bra 	$L__BB0_20;
	cvt.rn.f64.u32 	%fd130, %r206;
	mul.wide.u32 	%rd150, %r206, 8;
	add.s64 	%rd151, %rd42, %rd150;
	st.f64 	[%rd151], %fd130;
	add.s64 	%rd152, %rd44, %rd150;
	st.f64 	[%rd152], %fd130;
	add.s64 	%rd153, %rd43, %rd150;
	st.f64 	[%rd153], %fd130;
	add.s64 	%rd154, %rd45, %rd150;
	st.f64 	[%rd154], %fd130;
$L__BB0_20:
	cvt.rn.f64.s32 	%fd1, %r71;
	mov.f64 	%fd131, 0d401921FB53C8D4F1;
	div.rn.f64 	%fd2, %fd131, %fd1;
	abs.f64 	%fd3, %fd2;
	setp.neu.f64 	%p22, %fd3, 0d7FF0000000000000;
	@%p22 bra 	$L__BB0_22;
	mov.f64 	%fd137, 0d0000000000000000;
	mul.rn.f64 	%fd443, %fd2, %fd137;
	mov.b32 	%r209, 1;
	bra.uni 	$L__BB0_25;
$L__BB0_22:
	mul.f64 	%fd132, %fd2, 0d3FE45F306DC9C883;
	cvt.rni.s32.f64 	%r208, %fd132;
	cvt.rn.f64.s32 	%fd133, %r208;
	fma.rn.f64 	%fd134, %fd133, 0dBFF921FB54442D18, %fd2;
	fma.rn.f64 	%fd135, %fd133, 0dBC91A62633145C00, %fd134;
	fma.rn.f64 	%fd443, %fd133, 0dB97B839A252049C0, %fd135;
	setp.ltu.f64 	%p23, %fd3, 0d41E0000000000000;
	@%p23 bra 	$L__BB0_24;
	{ // callseq 10, 0
	.param .b64 param0;
	st.param.f64 	[param0], %fd2;
	.param .align 16 .b8 retval0[16];
	call.uni (retval0), 
	__internal_trig_reduction_slowpathd, 
	(
	param0
	);
	ld.param.f64 	%fd443, [retval0];
	ld.param.b32 	%r208, [retval0+8];
	} // callseq 10
$L__BB0_24:
	add.s32 	%r209, %r208, 1;
$L__BB0_25:
	shl.b32 	%r108, %r209, 6;
	cvt.u64.u32 	%rd155, %r108;
	and.b64  	%rd156, %rd155, 64;
	mov.u64 	%rd157, __cudart_sin_cos_coeffs;
	add.s64 	%rd158, %rd157, %rd156;
	mul.rn.f64 	%fd138, %fd443, %fd443;
	and.b32  	%r109, %r209, 1;
	setp.eq.b32 	%p24, %r109, 1;
	selp.f64 	%fd139, 0dBDA8FF8320FD8164, 0d3DE5DB65F9785EBA, %p24;
	ld.global.nc.v2.f64 	{%fd140, %fd141}, [%rd158];
	fma.rn.f64 	%fd142, %fd139, %fd138, %fd140;
	fma.rn.f64 	%fd143, %fd142, %fd138, %fd141;
	ld.global.nc.v2.f64 	{%fd144, %fd145}, [%rd158+16];
	fma.rn.f64 	%fd146, %fd143, %fd138, %fd144;
	fma.rn.f64 	%fd147, %fd146, %fd138, %fd145;
	ld.global.nc.v2.f64 	{%fd148, %fd149}, [%rd158+32];
	fma.rn.f64 	%fd150, %fd147, %fd138, %fd148;
	fma.rn.f64 	%fd151, %fd150, %fd138, %fd149;
	fma.rn.f64 	%fd152, %fd151, %fd443, %fd443;
	fma.rn.f64 	%fd153, %fd151, %fd138, 0d3FF0000000000000;
	selp.f64 	%fd154, %fd153, %fd152, %p24;
	and.b32  	%r110, %r209, 2;
	setp.eq.s32 	%p25, %r110, 0;
	mov.f64 	%fd155, 0d0000000000000000;
	sub.f64 	%fd156, %fd155, %fd154;
	selp.f64 	%fd9, %fd154, %fd156, %p25;
	mov.f64 	%fd157, 0dC01921FB53C8D4F1;
	div.rn.f64 	%fd10, %fd157, %fd1;
	abs.f64 	%fd11, %fd10;
	setp.neu.f64 	%p26, %fd11, 0d7FF0000000000000;
	@%p26 bra 	$L__BB0_27;
	mov.f64 	%fd163, 0d0000000000000000;
	mul.rn.f64 	%fd444, %fd10, %fd163;
	mov.b32 	%r210, 0;
	bra.uni 	$L__BB0_29;
$L__BB0_27:
	mul.f64 	%fd158, %fd10, 0d3FE45F306DC9C883;
	cvt.rni.s32.f64 	%r210, %fd158;
	cvt.rn.f64.s32 	%fd159, %r210;
	fma.rn.f64 	%fd160, %fd159, 0dBFF921FB54442D18, %fd10;
	fma.rn.f64 	%fd161, %fd159, 0dBC91A62633145C00, %fd160;
	fma.rn.f64 	%fd444, %fd159, 0dB97B839A252049C0, %fd161;
	setp.ltu.f64 	%p27, %fd11, 0d41E0000000000000;
	@%p27 bra 	$L__BB0_29;
	{ // callseq 11, 0
	.param .b64 param0;
	st.param.f64 	[param0], %fd10;
	.param .align 16 .b8 retval0[16];
	call.uni (retval0), 
	__internal_trig_reduction_slowpathd, 
	(
	param0
	);
	ld.param.f64 	%fd444, [retval0];
	ld.param.b32 	%r210, [retval0+8];
	} // callseq 11
$L__BB0_29:
	shl.b32 	%r113, %r210, 6;
	cvt.u64.u32 	%rd159, %r113;
	and.b64  	%rd160, %rd159, 64;
	add.s64 	%rd162, %rd157, %rd160;
	mul.rn.f64 	%fd164, %fd444, %fd444;
	and.b32  	%r114, %r210, 1;
	setp.eq.b32 	%p28, %r114, 1;
	selp.f64 	%fd165, 0dBDA8FF8320FD8164, 0d3DE5DB65F9785EBA, %p28;
	ld.global.nc.v2.f64 	{%fd166, %fd167}, [%rd162];
	fma.rn.f64 	%fd168, %fd165, %fd164, %fd166;
	fma.rn.f64 	%fd169, %fd168, %fd164, %fd167;
	ld.global.nc.v2.f64 	{%fd170, %fd171}, [%rd162+16];
	fma.rn.f64 	%fd172, %fd169, %fd164, %fd170;
	fma.rn.f64 	%fd173, %fd172, %fd164, %fd171;
	ld.global.nc.v2.f64 	{%fd174, %fd175}, [%rd162+32];
	fma.rn.f64 	%fd176, %fd173, %fd164, %fd174;
	fma.rn.f64 	%fd177, %fd176, %fd164, %fd175;
	fma.rn.f64 	%fd178, %fd177, %fd444, %fd444;
	fma.rn.f64 	%fd179, %fd177, %fd164, 0d3FF0000000000000;
	selp.f64 	%fd180, %fd179, %fd178, %p28;
	and.b32  	%r115, %r210, 2;
	setp.eq.s32 	%p29, %r115, 0;
	mov.f64 	%fd181, 0d0000000000000000;
	sub.f64 	%fd182, %fd181, %fd180;
	selp.f64 	%fd16, %fd180, %fd182, %p29;
	{
	.reg .b32 %temp; 
	mov.b64 	{%temp, %r29}, %fd9;
	}
	mov.f64 	%fd183, 0d4000000000000000;
	{
	.reg .b32 %temp; 
	mov.b64 	{%temp, %r116}, %fd183;
	}
	and.b32  	%r31, %r116, 2146435072;
	setp.eq.s32 	%p30, %r31, 1062207488;
	abs.f64 	%fd17, %fd9;
	{ // callseq 12, 0
	.param .b64 param0;
	st.param.f64 	[param0], %fd17;
	.param .b64 param1;
	st.param.f64 	[param1], 0d4000000000000000;
	.param .b64 retval0;
	call.uni (retval0), 
	__internal_accurate_pow, 
	(
	param0, 
	param1
	);
	ld.param.f64 	%fd184, [retval0];
	} // callseq 12
	setp.lt.s32 	%p31, %r29, 0;
	neg.f64 	%fd186, %fd184;
	selp.f64 	%fd187, %fd186, %fd184, %p30;
	selp.f64 	%fd446, %fd187, %fd184, %p31;
	setp.neu.f64 	%p32, %fd9, 0d0000000000000000;
	@%p32 bra 	$L__BB0_31;
	setp.eq.s32 	%p33, %r31, 1062207488;
	selp.b32 	%r117, %r29, 0, %p33;
	setp.lt.s32 	%p34, %r116, 0;
	or.b32  	%r118, %r117, 2146435072;
	selp.b32 	%r119, %r118, %r117, %p34;
	mov.b32 	%r120, 0;
	mov.b64 	%fd446, {%r120, %r119};
$L__BB0_31:
	add.f64 	%fd188, %fd9, 0d4000000000000000;
	{
	.reg .b32 %temp; 
	mov.b64 	{%temp, %r121}, %fd188;
	}
	and.b32  	%r122, %r121, 2146435072;
	setp.ne.s32 	%p35, %r122, 2146435072;
	@%p35 bra 	$L__BB0_36;
	setp.num.f64 	%p36, %fd9, %fd9;
	@%p36 bra 	$L__BB0_34;
	mov.f64 	%fd189, 0d4000000000000000;
	add.rn.f64 	%fd446, %fd9, %fd189;
	bra.uni 	$L__BB0_36;
$L__BB0_34:
	setp.neu.f64 	%p37, %fd17, 0d7FF0000000000000;
	@%p37 bra 	$L__BB0_36;
	setp.lt.s32 	%p38, %r29, 0;
	setp.eq.s32 	%p39, %r31, 1062207488;
	setp.lt.s32 	%p40, %r116, 0;
	selp.b32 	%r124, 0, 2146435072, %p40;
	and.b32  	%r125, %r116, 2147483647;
	setp.ne.s32 	%p41, %r125, 1071644672;
	or.b32  	%r126, %r124, -2147483648;
	selp.b32 	%r127, %r126, %r124, %p41;
	selp.b32 	%r128, %r127, %r124, %p39;
	selp.b32 	%r129, %r128, %r124, %p38;
	mov.b32 	%r130, 0;
	mov.b64 	%fd446, {%r130, %r129};
$L__BB0_36:
	setp.eq.s32 	%p42, %r31, 1062207488;
	{
	.reg .b32 %temp; 
	mov.b64 	{%temp, %r32}, %fd16;
	}
	abs.f64 	%fd24, %fd16;
	{ // callseq 13, 0
	.param .b64 param0;
	st.param.f64 	[param0], %fd24;
	.param .b64 param1;
	st.param.f64 	[param1], 0d4000000000000000;
	.param .b64 retval0;
	call.uni (retval0), 
	__internal_accurate_pow, 
	(
	param0, 
	param1
	);
	ld.param.f64 	%fd190, [retval0];
	} // callseq 13
	setp.lt.s32 	%p43, %r32, 0;
	neg.f64 	%fd192, %fd190;
	selp.f64 	%fd193, %fd192, %fd190, %p42;
	selp.f64 	%fd448, %fd193, %fd190, %p43;
	setp.neu.f64 	%p44, %fd16, 0d0000000000000000;
	@%p44 bra 	$L__BB0_38;
	setp.eq.s32 	%p45, %r31, 1062207488;
	selp.b32 	%r132, %r32, 0, %p45;
	setp.lt.s32 	%p46, %r116, 0;
	or.b32  	%r133, %r132, 2146435072;
	selp.b32 	%r134, %r133, %r132, %p46;
	mov.b32 	%r135, 0;
	mov.b64 	%fd448, {%r135, %r134};
$L__BB0_38:
	add.f64 	%fd194, %fd16, 0d4000000000000000;
	{
	.reg .b32 %temp; 
	mov.b64 	{%temp, %r136}, %fd194;
	}
	and.b32  	%r137, %r136, 2146435072;
	setp.ne.s32 	%p47, %r137, 2146435072;
	@%p47 bra 	$L__BB0_43;
	setp.num.f64 	%p48, %fd16, %fd16;
	@%p48 bra 	$L__BB0_41;
	mov.f64 	%fd195, 0d4000000000000000;
	add.rn.f64 	%fd448, %fd16, %fd195;
	bra.uni 	$L__BB0_43;
$L__BB0_41:
	setp.neu.f64 	%p49, %fd24, 0d7FF0000000000000;
	@%p49 bra 	$L__BB0_43;
	setp.lt.s32 	%p50, %r32, 0;
	setp.eq.s32 	%p51, %r31, 1062207488;
	setp.lt.s32 	%p52, %r116, 0;
	selp.b32 	%r139, 0, 2146435072, %p52;
	and.b32  	%r140, %r116, 2147483647;
	setp.ne.s32 	%p53, %r140, 1071644672;
	or.b32  	%r141, %r139, -2147483648;
	selp.b32 	%r142, %r141, %r139, %p53;
	selp.b32 	%r143, %r142, %r139, %p51;
	selp.b32 	%r144, %r143, %r139, %p50;
	mov.b32 	%r145, 0;
	mov.b64 	%fd448, {%r145, %r144};
$L__BB0_43:
	setp.eq.f64 	%p54, %fd16, 0d3FF0000000000000;
	selp.f64 	%fd196, 0d3FF0000000000000, %fd448, %p54;
	setp.eq.f64 	%p55, %fd9, 0d3FF0000000000000;
	selp.f64 	%fd197, 0d3FF0000000000000, %fd446, %p55;
	add.f64 	%fd31, %fd197, %fd196;
	sqrt.rn.f64 	%fd32, %fd31;
	div.rn.f64 	%fd33, %fd16, %fd9;
	abs.f64 	%fd34, %fd33;
	setp.leu.f64 	%p56, %fd34, 0d3FF0000000000000;
	mov.f64 	%fd449, %fd34;
	@%p56 bra 	$L__BB0_45;
	rcp.approx.ftz.f64 	%fd198, %fd34;
	neg.f64 	%fd199, %fd34;
	fma.rn.f64 	%fd200, %fd199, %fd198, 0d3FF0000000000000;
	fma.rn.f64 	%fd201, %fd200, %fd200, %fd200;
	fma.rn.f64 	%fd202, %fd201, %fd198, %fd198;
	setp.eq.f64 	%p57, %fd34, 0d7FF0000000000000;
	selp.f64 	%fd449, 0d0000000000000000, %fd202, %p57;
$L__BB0_45:
	setp.gt.f64 	%p58, %fd34, 0d3FF0000000000000;
	setp.lt.s32 	%p59, %r71, 1;
	mul.f64 	%fd203, %fd449, %fd449;
	fma.rn.f64 	%fd204, %fd203, 0dBEF53E1D2A25FF7E, 0d3F2D3B63DBB65B49;
	fma.rn.f64 	%fd205, %fd204, %fd203, 0dBF5312788DDE082E;
	fma.rn.f64 	%fd206, %fd205, %fd203, 0d3F6F9690C8249315;
	fma.rn.f64 	%fd207, %fd206, %fd203, 0dBF82CF5AABC7CF0D;
	fma.rn.f64 	%fd208, %fd207, %fd203, 0d3F9162B0B2A3BFDE;
	fma.rn.f64 	%fd209, %fd208, %fd203, 0dBF9A7256FEB6FC6B;
	fma.rn.f64 	%fd210, %fd209, %fd203, 0d3FA171560CE4A489;
	fma.rn.f64 	%fd211, %fd210, %fd203, 0dBFA4F44D841450E4;
	fma.rn.f64 	%fd212, %fd211, %fd203, 0d3FA7EE3D3F36BB95;
	fma.rn.f64 	%fd213, %fd212, %fd203, 0dBFAAD32AE04A9FD1;
	fma.rn.f64 	%fd214, %fd213, %fd203, 0d3FAE17813D66954F;
	fma.rn.f64 	%fd215, %fd214, %fd203, 0dBFB11089CA9A5BCD;
	fma.rn.f64 	%fd216, %fd215, %fd203, 0d3FB3B12B2DB51738;
	fma.rn.f64 	%fd217, %fd216, %fd203, 0dBFB745D022F8DC5C;
	fma.rn.f64 	%fd218, %fd217, %fd203, 0d3FBC71C709DFE927;
	fma.rn.f64 	%fd219, %fd218, %fd203, 0dBFC2492491FA1744;
	fma.rn.f64 	%fd220, %fd219, %fd203, 0d3FC99999999840D2;
	fma.rn.f64 	%fd221, %fd220, %fd203, 0dBFD555555555544C;
	mul.f64 	%fd222, %fd203, %fd221;
	fma.rn.f64 	%fd223, %fd222, %fd449, %fd449;
	mov.f64 	%fd224, 0d3FF921FB54442D18;
	sub.f64 	%fd225, %fd224, %fd223;
	selp.f64 	%fd226, %fd225, %fd223, %p58;
	copysign.f64 	%fd227, %fd33, %fd226;
	mul.f64 	%fd37, %fd227, 0d4066800000000000;
	@%p59 bra 	$L__BB0_92;
	{
	.reg .b32 %temp; 
	mov.b64 	{%temp, %r33}, %fd32;
	}
	abs.f64 	%fd38, %fd32;
	setp.gt.f64 	%p60, %fd38, 0d3FF0000000000000;
	selp.b32 	%r34, 2146435072, 0, %p60;
	xor.b32  	%r35, %r34, 2146435072;
	div.rn.f64 	%fd39, %fd37, 0d400921FB53C8D4F1;
	mov.b32 	%r211, 0;
$L__BB0_47:
	mul.wide.u32 	%rd163, %r211, 8;
	add.s64 	%rd14, %rd42, %rd163;
	mul.lo.s32 	%r37, %r211, %r71;
	mov.b32 	%r212, 0;
$L__BB0_48:
	setp.neu.f64 	%p61, %fd31, 0d0000000000000000;
	ld.f64 	%fd228, [%rd14];
	mul.wide.u32 	%rd164, %r212, 8;
	add.s64 	%rd165, %rd44, %rd164;
	ld.f64 	%fd229, [%rd165];
	fma.rn.f64 	%fd40, %fd228, %fd229, 0d0000000000000000;
	add.s32 	%r46, %r212, %r37;
	mul.wide.u32 	%rd166, %r46, 8;
	add.s64 	%rd22, %rd47, %rd166;
	st.f64 	[%rd22], %fd40;
	add.s64 	%rd167, %rd48, %rd166;
	mov.b64 	%rd168, 0;
	st.u64 	[%rd167], %rd168;
	ld.f64 	%fd41, [%rd22];
	{
	.reg .b32 %temp; 
	mov.b64 	{%temp, %r47}, %fd41;
	}
	shr.u32 	%r148, %r47, 20;
	and.b32  	%r149, %r148, 2047;
	add.s32 	%r150, %r149, -1012;
	mov.b64 	%rd169, %fd41;
	shl.b64 	%rd23, %rd169, %r150;
	setp.eq.s64 	%p3, %rd23, -9223372036854775808;
	@%p61 bra 	$L__BB0_50;
	setp.eq.s64 	%p64, %rd23, -9223372036854775808;
	abs.f64 	%fd238, %fd41;
	setp.neu.f64 	%p65, %fd238, 0d3FE0000000000000;
	and.pred  	%p3, %p65, %p64;
	selp.b32 	%r151, %r33, 0, %p3;
	setp.lt.s32 	%p66, %r47, 0;
	or.b32  	%r152, %r151, 2146435072;
	selp.b32 	%r153, %r152, %r151, %p66;
	mov.b32 	%r154, 0;
	mov.b64 	%fd451, {%r154, %r153};
	bra.uni 	$L__BB0_51;
$L__BB0_50:
	{ // callseq 14, 0
	.param .b64 param0;
	st.param.f64 	[param0], %fd38;
	.param .b64 param1;
	st.param.f64 	[param1], %fd41;
	.param .b64 retval0;
	call.uni (retval0), 
	__internal_accurate_pow, 
	(
	param0, 
	param1
	);
	ld.param.f64 	%fd230, [retval0];
	} // callseq 14
	setp.lt.s32 	%p62, %r33, 0;
	cvt.rzi.f64.f64 	%fd232, %fd41;
	setp.neu.f64 	%p63, %fd41, %fd232;
	neg.f64 	%fd234, %fd230;
	selp.f64 	%fd235, %fd234, %fd230, %p3;
	selp.f64 	%fd236, %fd235, %fd230, %p62;
	selp.f64 	%fd237, 0dFFF8000000000000, %fd236, %p63;
	selp.f64 	%fd451, %fd237, %fd236, %p62;
$L__BB0_51:
	add.f64 	%fd239, %fd32, %fd41;
	{
	.reg .b32 %temp; 
	mov.b64 	{%temp, %r155}, %fd239;
	}
	and.b32  	%r156, %r155, 2146435072;
	setp.ne.s32 	%p67, %r156, 2146435072;
	@%p67 bra 	$L__BB0_58;
	setp.ge.f64 	%p68, %fd31, 0d0000000000000000;
	setp.num.f64 	%p69, %fd41, %fd41;
	and.pred  	%p70, %p68, %p69;
	@%p70 bra 	$L__BB0_54;
	add.rn.f64 	%fd451, %fd32, %fd41;
	bra.uni 	$L__BB0_58;
$L__BB0_54:
	abs.f64 	%fd240, %fd41;
	setp.neu.f64 	%p71, %fd240, 0d7FF0000000000000;
	@%p71 bra 	$L__BB0_56;
	setp.lt.s32 	%p76, %r47, 0;
	selp.b32 	%r164, %r35, %r34, %p76;
	mov.b32 	%r165, 0;
	mov.b64 	%fd451, {%r165, %r164};
	bra.uni 	$L__BB0_58;
$L__BB0_56:
	setp.neu.f64 	%p72, %fd38, 0d7FF0000000000000;
	@%p72 bra 	$L__BB0_58;
	setp.lt.s32 	%p73, %r33, 0;
	setp.lt.s32 	%p74, %r47, 0;
	selp.b32 	%r157, 0, 2146435072, %p74;
	and.b32  	%r158, %r47, 2147483647;
	setp.ne.s32 	%p75, %r158, 1071644672;
	or.b32  	%r159, %r157, -2147483648;
	selp.b32 	%r160, %r159, %r157, %p75;
	selp.b32 	%r161, %r160, %r157, %p3;
	selp.b32 	%r162, %r161, %r157, %p73;
	mov.b32 	%r163, 0;
	mov.b64 	%fd451, {%r163, %r162};
$L__BB0_58:
	setp.eq.f64 	%p77, %fd32, 0d3FF0000000000000;
	setp.eq.f64 	%p78, %fd41, 0d0000000000000000;
	selp.f64 	%fd241, 0d3FF0000000000000, %fd451, %p78;
	selp.f64 	%fd49, 0d3FF0000000000000, %fd241, %p77;
	mul.f64 	%fd242, %fd39, %fd40;
	mul.f64 	%fd243, %fd242, 0d400921FB53C8D4F1;
	div.rn.f64 	%fd50, %fd243, 0d4066800000000000;
	abs.f64 	%fd51, %fd50;
	setp.neu.f64 	%p79, %fd51, 0d7FF0000000000000;
	@%p79 bra 	$L__BB0_60;
	mov.f64 	%fd249, 0d0000000000000000;
	mul.rn.f64 	%fd453, %fd50, %fd249;
	mov.b32 	%r214, 1;
	bra.uni 	$L__BB0_63;
$L__BB0_60:
	mul.f64 	%fd244, %fd50, 0d3FE45F306DC9C883;
	cvt.rni.s32.f64 	%r213, %fd244;
	cvt.rn.f64.s32 	%fd245, %r213;
	fma.rn.f64 	%fd246, %fd245, 0dBFF921FB54442D18, %fd50;
	fma.rn.f64 	%fd247, %fd245, 0dBC91A62633145C00, %fd246;
	fma.rn.f64 	%fd453, %fd245, 0dB97B839A252049C0, %fd247;
	setp.ltu.f64 	%p80, %fd51, 0d41E0000000000000;
	@%p80 bra 	$L__BB0_62;
	{ // callseq 15, 0
	.param .b64 param0;
	st.param.f64 	[param0], %fd50;
	.param .align 16 .b8 retval0[16];
	call.uni (retval0), 
	__internal_trig_reduction_slowpathd, 
	(
	param0
	);
	ld.param.f64 	%fd453, [retval0];
	ld.param.b32 	%r213, [retval0+8];
	} // callseq 15
$L__BB0_62:
	add.s32 	%r214, %r213, 1;
$L__BB0_63:
	shl.b32 	%r168, %r214, 6;
	cvt.u64.u32 	%rd170, %r168;
	and.b64  	%rd171, %rd170, 64;
	add.s64 	%rd173, %rd157, %rd171;
	mul.rn.f64 	%fd250, %fd453, %fd453;
	and.b32  	%r169, %r214, 1;
	setp.eq.b32 	%p82, %r169, 1;
	selp.f64 	%fd251, 0dBDA8FF8320FD8164, 0d3DE5DB65F9785EBA, %p82;
	ld.global.nc.v2.f64 	{%fd252, %fd253}, [%rd173];
	fma.rn.f64 	%fd254, %fd251, %fd250, %fd252;
	fma.rn.f64 	%fd255, %fd254, %fd250, %fd253;
	ld.global.nc.v2.f64 	{%fd256, %fd257}, [%rd173+16];
	fma.rn.f64 	%fd258, %fd255, %fd250, %fd256;
	fma.rn.f64 	%fd259, %fd258, %fd250, %fd257;
	ld.global.nc.v2.f64 	{%fd260, %fd261}, [%rd173+32];
	fma.rn.f64 	%fd262, %fd259, %fd250, %fd260;
	fma.rn.f64 	%fd263, %fd262, %fd250, %fd261;
	fma.rn.f64 	%fd264, %fd263, %fd453, %fd453;
	fma.rn.f64 	%fd265, %fd263, %fd250, 0d3FF0000000000000;
	selp.f64 	%fd266, %fd265, %fd264, %p82;
	and.b32  	%r170, %r214, 2;
	setp.eq.s32 	%p83, %r170, 0;
	mov.f64 	%fd267, 0d0000000000000000;
	sub.f64 	%fd268, %fd267, %fd266;
	selp.f64 	%fd269, %fd266, %fd268, %p83;
	mul.f64 	%fd270, %fd49, %fd269;
	mul.wide.u32 	%rd174, %r46, 8;
	add.s64 	%rd175, %rd49, %rd174;
	st.f64 	[%rd175], %fd270;
	ld.f64 	%fd57, [%rd22];
	{
	.reg .b32 %temp; 
	mov.b64 	{%temp, %r53}, %fd57;
	}
	shr.u32 	%r171, %r53, 20;
	and.b32  	%r172, %r171, 2047;
	add.s32 	%r173, %r172, -1012;
	mov.b64 	%rd176, %fd57;
	shl.b64 	%rd24, %rd176, %r173;
	setp.eq.s64 	%p6, %rd24, -9223372036854775808;
	@%p61 bra 	$L__BB0_65;
	setp.eq.s64 	%p86, %rd24, -9223372036854775808;
	abs.f64 	%fd279, %fd57;
	setp.neu.f64 	%p87, %fd279, 0d3FE0000000000000;
	and.pred  	%p6, %p87, %p86;
	selp.b32 	%r174, %r33, 0, %p6;
	setp.lt.s32 	%p88, %r53, 0;
	or.b32  	%r175, %r174, 2146435072;
	selp.b32 	%r176, %r175, %r174, %p88;
	mov.b32 	%r177, 0;
	mov.b64 	%fd455, {%r177, %r176};
	bra.uni 	$L__BB0_66;
$L__BB0_65:
	{ // callseq 16, 0
	.param .b64 param0;
	st.param.f64 	[param0], %fd38;
	.param .b64 param1;
	st.param.f64 	[param1], %fd57;
	.param .b64 retval0;
	call.uni (retval0), 
	__internal_accurate_pow, 
	(
	param0, 
	param1
	);
	ld.param.f64 	%fd271, [retval0];
	} // callseq 16
	setp.lt.s32 	%p84, %r33, 0;
	cvt.rzi.f64.f64 	%fd273, %fd57;
	setp.neu.f64 	%p85, %fd57, %fd273;
	neg.f64 	%fd275, %fd271;
	selp.f64 	%fd276, %fd275, %fd271, %p6;
	selp.f64 	%fd277, %fd276, %fd271, %p84;
	selp.f64 	%fd278, 0dFFF8000000000000, %fd277, %p85;
	selp.f64 	%fd455, %fd278, %fd277, %p84;
$L__BB0_66:
	add.f64 	%fd280, %fd32, %fd57;
	{
	.reg .b32 %temp; 
	mov.b64 	{%temp, %r178}, %fd280;
	}
	and.b32  	%r179, %r178, 2146435072;
	setp.ne.s32 	%p89, %r179, 2146435072;
	@%p89 bra 	$L__BB0_73;
	setp.ge.f64 	%p90, %fd31, 0d0000000000000000;
	setp.num.f64 	%p91, %fd57, %fd57;
	and.pred  	%p92, %p90, %p91;
	@%p92 bra 	$L__BB0_69;
	add.rn.f64 	%fd455, %fd32, %fd57;
	bra.uni 	$L__BB0_73;
$L__BB0_69:
	abs.f64 	%fd281, %fd57;
	setp.neu.f64 	%p93, %fd281, 0d7FF0000000000000;
	@%p93 bra 	$L__BB0_71;
	setp.lt.s32 	%p98, %r53, 0;
	selp.b32 	%r187, %r35, %r34, %p98;
	mov.b32 	%r188, 0;
	mov.b64 	%fd455, {%r188, %r187};
	bra.uni 	$L__BB0_73;
$L__BB0_71:
	setp.neu.f64 	%p94, %fd38, 0d7FF0000000000000;
	@%p94 bra 	$L__BB0_73;
	setp.lt.s32 	%p95, %r33, 0;
	setp.lt.s32 	%p96, %r53, 0;
	selp.b32 	%r180, 0, 2146435072, %p96;
	and.b32  	%r181, %r53, 2147483647;
	setp.ne.s32 	%p97, %r181, 1071644672;
	or.b32  	%r182, %r180, -2147483648;
	selp.b32 	%r183, %r182, %r180, %p97;
	selp.b32 	%r184, %r183, %r180, %p6;
	selp.b32 	%r185, %r184, %r180, %p95;
	mov.b32 	%r186, 0;
	mov.b64 	%fd455, {%r186, %r185};
$L__BB0_73:
	setp.eq.f64 	%p101, %fd57, 0d0000000000000000;
	selp.f64 	%fd282, 0d3FF0000000000000, %fd455, %p101;
	selp.f64 	%fd65, 0d3FF0000000000000, %fd282, %p77;
	@%p79 bra 	$L__BB0_75;
	mov.f64 	%fd288, 0d0000000000000000;
	mul.rn.f64 	%fd456, %fd50, %fd288;
	mov.b32 	%r215, 0;
	bra.uni 	$L__BB0_77;
$L__BB0_75:
	mul.f64 	%fd283, %fd50, 0d3FE45F306DC9C883;
	cvt.rni.s32.f64 	%r215, %fd283;
	cvt.rn.f64.s32 	%fd284, %r215;
	fma.rn.f64 	%fd285, %fd284, 0dBFF921FB54442D18, %fd50;
	fma.rn.f64 	%fd286, %fd284, 0dBC91A62633145C00, %fd285;
	fma.rn.f64 	%fd456, %fd284, 0dB97B839A252049C0, %fd286;
	setp.ltu.f64 	%p102, %fd51, 0d41E0000000000000;
	@%p102 bra 	$L__BB0_77;
	{ // callseq 17, 0
	.param .b64 param0;
	st.param.f64 	[param0], %fd50;
	.param .align 16 .b8 retval0[16];
	call.uni (retval0), 
	__internal_trig_reduction_slowpathd, 
	(
	param0
	);
	ld.param.f64 	%fd456, [retval0];
	ld.param.b32 	%r215, [retval0+8];
	} // callseq 17
$L__BB0_77:
	shl.b32 	%r191, %r215, 6;
	cvt.u64.u32 	%rd177, %r191;
	and.b64  	%rd178, %rd177, 64;
	add.s64 	%rd180, %rd157, %rd178;
	mul.rn.f64 	%fd289, %fd456, %fd456;
	and.b32  	%r192, %r215, 1;
	setp.eq.b32 	%p103, %r192, 1;
	selp.f64 	%fd290, 0dBDA8FF8320FD8164, 0d3DE5DB65F9785EBA, %p103;
	ld.global.nc.v2.f64 	{%fd291, %fd292}, [%rd180];
	fma.rn.f64 	%fd293, %fd290, %fd289, %fd291;
	fma.rn.f64 	%fd294, %fd293, %fd289, %fd292;
	ld.global.nc.v2.f64 	{%fd295, %fd296}, [%rd180+16];
	fma.rn.f64 	%fd297, %fd294, %fd289, %fd295;
	fma.rn.f64 	%fd298, %fd297, %fd289, %fd296;
	ld.global.nc.v2.f64 	{%fd299, %fd300}, [%rd180+32];
	fma.rn.f64 	%fd301, %fd298, %fd289, %fd299;
	fma.rn.f64 	%fd302, %fd301, %fd289, %fd300;
	fma.rn.f64 	%fd303, %fd302, %fd456, %fd456;
	fma.rn.f64 	%fd304, %fd302, %fd289, 0d3FF0000000000000;
	selp.f64 	%fd305, %fd304, %fd303, %p103;
	and.b32  	%r193, %r215, 2;
	setp.eq.s32 	%p104, %r193, 0;
	mov.f64 	%fd306, 0d0000000000000000;
	sub.f64 	%fd307, %fd306, %fd305;
	selp.f64 	%fd308, %fd305, %fd307, %p104;
	mul.f64 	%fd309, %fd65, %fd308;
	mul.wide.u32 	%rd181, %r46, 8;
	add.s64 	%rd182, %rd50, %rd181;
	st.f64 	[%rd182], %fd309;
	add.s32 	%r212, %r212, 1;
	setp.ne.s32 	%p105, %r212, %r71;
	@%p105 bra 	$L__BB0_48;
	add.s32 	%r211, %r211, 1;
	setp.eq.s32 	%p106, %r211, %r71;
	@%p106 bra 	$L__BB0_79;
	bra.uni 	$L__BB0_47;
$L__BB0_79:
	ld.param.u64 	%rd222, [_Z7TempFFTPdS_S_S_iii_param_1];
	ld.param.u64 	%rd221, [_Z7TempFFTPdS_S_S_iii_param_0];
	mul.lo.s32 	%r38, %r70, %r69;
	mul.lo.s32 	%r195, %r69, %r2;
	cvt.s64.s32 	%rd183, %r195;
	cvt.s64.s32 	%rd184, %r1;
	add.s64 	%rd15, %rd183, %rd184;
	and.b32  	%r39, %r71, 7;
	add.s32 	%r40, %r39, -1;
	and.b32  	%r41, %r71, 3;
	and.b32  	%r42, %r71, 2147483640;
	and.b32  	%r43, %r71, 1;
	neg.s32 	%r44, %r42;
	add.s64 	%rd16, %rd40, 32;
	add.s64 	%rd17, %rd41, 32;
	add.s64 	%rd18, %rd50, 32;
	add.s64 	%rd19, %rd49, 32;
	cvta.to.global.u64 	%rd20, %rd221;
	cvta.to.global.u64 	%rd21, %rd222;
	mov.b32 	%r216, 0;
$L__BB0_80:
	setp.lt.u32 	%p107, %r71, 8;
	mul.lo.s32 	%r60, %r216, %r71;
	mov.f64 	%fd472, 0d0000000000000000;
	mov.b32 	%r219, 0;
	mov.f64 	%fd471, %fd472;
	@%p107 bra 	$L__BB0_83;
	mul.wide.u32 	%rd185, %r60, 8;
	add.s64 	%rd224, %rd18, %rd185;
	add.s64 	%rd223, %rd19, %rd185;
	mov.f64 	%fd472, 0d0000000000000000;
	mov.u64 	%rd225, %rd17;
	mov.u64 	%rd226, %rd16;
	mov.u32 	%r217, %r44;
$L__BB0_82:
	.pragma "nounroll";
	ld.f64 	%fd313, [%rd223+-32];
	ld.f64 	%fd314, [%rd226+-32];
	fma.rn.f64 	%fd315, %fd313, %fd314, %fd471;
	ld.f64 	%fd316, [%rd224+-32];
	ld.f64 	%fd317, [%rd225+-32];
	mul.f64 	%fd318, %fd316, %fd317;
	sub.f64 	%fd319, %fd315, %fd318;
	fma.rn.f64 	%fd320, %fd317, %fd313, %fd472;
	fma.rn.f64 	%fd321, %fd316, %fd314, %fd320;
	ld.f64 	%fd322, [%rd223+-24];
	ld.f64 	%fd323, [%rd226+-24];
	fma.rn.f64 	%fd324, %fd322, %fd323, %fd319;
	ld.f64 	%fd325, [%rd224+-24];
	ld.f64 	%fd326, [%rd225+-24];
	mul.f64 	%fd327, %fd325, %fd326;
	sub.f64 	%fd328, %fd324, %fd327;
	fma.rn.f64 	%fd329, %fd326, %fd322, %fd321;
	fma.rn.f64 	%fd330, %fd325, %fd323, %fd329;
	ld.f64 	%fd331, [%rd223+-16];
	ld.f64 	%fd332, [%rd226+-16];
	fma.rn.f64 	%fd333, %fd331, %fd332, %fd328;
	ld.f64 	%fd334, [%rd224+-16];
	ld.f64 	%fd335, [%rd225+-16];
	mul.f64 	%fd336, %fd334, %fd335;
	sub.f64 	%fd337, %fd333, %fd336;
	fma.rn.f64 	%fd338, %fd335, %fd331, %fd330;
	fma.rn.f64 	%fd339, %fd334, %fd332, %fd338;
	ld.f64 	%fd340, [%rd223+-8];
	ld.f64 	%fd341, [%rd226+-8];
	fma.rn.f64 	%fd342, %fd340, %fd341, %fd337;
	ld.f64 	%fd343, [%rd224+-8];
	ld.f64 	%fd344, [%rd225+-8];
	mul.f64 	%fd345, %fd343, %fd344;
	sub.f64 	%fd346, %fd342, %fd345;
	fma.rn.f64 	%fd347, %fd344, %fd340, %fd339;
	fma.rn.f64 	%fd348, %fd343, %fd341, %fd347;
	ld.f64 	%fd349, [%rd223];
	ld.f64 	%fd350, [%rd226];
	fma.rn.f64 	%fd351, %fd349, %fd350, %fd346;
	ld.f64 	%fd352, [%rd224];
	ld.f64 	%fd353, [%rd225];
	mul.f64 	%fd354, %fd352, %fd353;
	sub.f64 	%fd355, %fd351, %fd354;
	fma.rn.f64 	%fd356, %fd353, %fd349, %fd348;
	fma.rn.f64 	%fd357, %fd352, %fd350, %fd356;
	ld.f64 	%fd358, [%rd223+8];
	ld.f64 	%fd359, [%rd226+8];
	fma.rn.f64 	%fd360, %fd358, %fd359, %fd355;
	ld.f64 	%fd361, [%rd224+8];
	ld.f64 	%fd362, [%rd225+8];
	mul.f64 	%fd363, %fd361, %fd362;
	sub.f64 	%fd364, %fd360, %fd363;
	fma.rn.f64 	%fd365, %fd362, %fd358, %fd357;
	fma.rn.f64 	%fd366, %fd361, %fd359, %fd365;
	ld.f64 	%fd367, [%rd223+16];
	ld.f64 	%fd368, [%rd226+16];
	fma.rn.f64 	%fd369, %fd367, %fd368, %fd364;
	ld.f64 	%fd370, [%rd224+16];
	ld.f64 	%fd371, [%rd225+16];
	mul.f64 	%fd372, %fd370, %fd371;
	sub.f64 	%fd373, %fd369, %fd372;
	fma.rn.f64 	%fd374, %fd371, %fd367, %fd366;
	fma.rn.f64 	%fd375, %fd370, %fd368, %fd374;
	ld.f64 	%fd376, [%rd223+24];
	ld.f64 	%fd377, [%rd226+24];
	fma.rn.f64 	%fd378, %fd376, %fd377, %fd373;
	ld.f64 	%fd379, [%rd224+24];
	ld.f64 	%fd380, [%rd225+24];
	mul.f64 	%fd381, %fd379, %fd380;
	sub.f64 	%fd471, %fd378, %fd381;
	fma.rn.f64 	%fd382, %fd380, %fd376, %fd375;
	fma.rn.f64 	%fd472, %fd379, %fd377, %fd382;
	add.s32 	%r217, %r217, 8;
	add.s64 	%rd226, %rd226, 64;
	add.s64 	%rd225, %rd225, 64;
	add.s64 	%rd224, %rd224, 64;
	add.s64 	%rd223, %rd223, 64;
	setp.ne.s32 	%p108, %r217, 0;
	mov.u32 	%r219, %r42;
	@%p108 bra 	$L__BB0_82;
$L__BB0_83:
	setp.eq.s32 	%p109, %r39, 0;
	@%p109 bra 	$L__BB0_91;
	setp.lt.u32 	%p110, %r40, 3;
	@%p110 bra 	$L__BB0_86;
	cvt.u64.u32 	%rd186, %r219;
	add.s32 	%r197, %r219, %r60;
	mul.wide.u32 	%rd187, %r197, 8;
	add.s64 	%rd188, %rd49, %rd187;
	ld.f64 	%fd384, [%rd188];
	mul.wide.u32 	%rd189, %r219, 8;
	add.s64 	%rd190, %rd40, %rd189;
	ld.f64 	%fd385, [%rd190];
	fma.rn.f64 	%fd386, %fd384, %fd385, %fd471;
	add.s64 	%rd191, %rd50, %rd187;
	ld.f64 	%fd387, [%rd191];
	add.s64 	%rd192, %rd41, %rd189;
	ld.f64 	%fd388, [%rd192];
	mul.f64 	%fd389, %fd387, %fd388;
	sub.f64 	%fd390, %fd386, %fd389;
	fma.rn.f64 	%fd391, %fd388, %fd384, %fd472;
	fma.rn.f64 	%fd392, %fd387, %fd385, %fd391;
	cvt.u64.u32 	%rd193, %r60;
	add.s64 	%rd194, %rd186, %rd193;
	shl.b64 	%rd195, %rd194, 3;
	add.s64 	%rd196, %rd49, %rd195;
	ld.f64 	%fd393, [%rd196+8];
	ld.f64 	%fd394, [%rd190+8];
	fma.rn.f64 	%fd395, %fd393, %fd394, %fd390;
	add.s64 	%rd197, %rd50, %rd195;
	ld.f64 	%fd396, [%rd197+8];
	ld.f64 	%fd397, [%rd192+8];
	mul.f64 	%fd398, %fd396, %fd397;
	sub.f64 	%fd399, %fd395, %fd398;
	fma.rn.f64 	%fd400, %fd397, %fd393, %fd392;
	fma.rn.f64 	%fd401, %fd396, %fd394, %fd400;
	ld.f64 	%fd402, [%rd196+16];
	ld.f64 	%fd403, [%rd190+16];
	fma.rn.f64 	%fd404, %fd402, %fd403, %fd399;
	ld.f64 	%fd405, [%rd197+16];
	ld.f64 	%fd406, [%rd192+16];
	mul.f64 	%fd407, %fd405, %fd406;
	sub.f64 	%fd408, %fd404, %fd407;
	fma.rn.f64 	%fd409, %fd406, %fd402, %fd401;
	fma.rn.f64 	%fd410, %fd405, %fd403, %fd409;
	ld.f64 	%fd411, [%rd196+24];
	ld.f64 	%fd412, [%rd190+24];
	fma.rn.f64 	%fd413, %fd411, %fd412, %fd408;
	ld.f64 	%fd414, [%rd197+24];
	ld.f64 	%fd415, [%rd192+24];
	mul.f64 	%fd416, %fd414, %fd415;
	sub.f64 	%fd471, %fd413, %fd416;
	fma.rn.f64 	%fd417, %fd415, %fd411, %fd410;
	fma.rn.f64 	%fd472, %fd414, %fd412, %fd417;
	add.s32 	%r219, %r219, 4;
$L__BB0_86:
	setp.eq.s32 	%p111, %r41, 0;
	@%p111 bra 	$L__BB0_91;
	setp.eq.s32 	%p112, %r41, 1;
	@%p112 bra 	$L__BB0_89;
	cvt.u64.u32 	%rd198, %r219;
	add.s32 	%r198, %r219, %r60;
	mul.wide.u32 	%rd199, %r198, 8;
	add.s64 	%rd200, %rd49, %rd199;
	ld.f64 	%fd419, [%rd200];
	mul.wide.u32 	%rd201, %r219, 8;
	add.s64 	%rd202, %rd40, %rd201;
	ld.f64 	%fd420, [%rd202];
	fma.rn.f64 	%fd421, %fd419, %fd420, %fd471;
	add.s64 	%rd203, %rd50, %rd199;
	ld.f64 	%fd422, [%rd203];
	add.s64 	%rd204, %rd41, %rd201;
	ld.f64 	%fd423, [%rd204];
	mul.f64 	%fd424, %fd422, %fd423;
	sub.f64 	%fd425, %fd421, %fd424;
	fma.rn.f64 	%fd426, %fd423, %fd419, %fd472;
	fma.rn.f64 	%fd427, %fd422, %fd420, %fd426;
	cvt.u64.u32 	%rd205, %r60;
	add.s64 	%rd206, %rd198, %rd205;
	shl.b64 	%rd207, %rd206, 3;
	add.s64 	%rd208, %rd49, %rd207;
	ld.f64 	%fd428, [%rd208+8];
	ld.f64 	%fd429, [%rd202+8];
	fma.rn.f64 	%fd430, %fd428, %fd429, %fd425;
	add.s64 	%rd209, %rd50, %rd207;
	ld.f64 	%fd431, [%rd209+8];
	ld.f64 	%fd432, [%rd204+8];
	mul.f64 	%fd433, %fd431, %fd432;
	sub.f64 	%fd471, %fd430, %fd433;
	fma.rn.f64 	%fd434, %fd432, %fd428, %fd427;
	fma.rn.f64 	%fd472, %fd431, %fd429, %fd434;
	add.s32 	%r219, %r219, 2;
$L__BB0_89:
	setp.eq.s32 	%p113, %r43, 0;
	@%p113 bra 	$L__BB0_91;
	add.s32 	%r199, %r219, %r60;
	mul.wide.u32 	%rd210, %r199, 8;
	add.s64 	%rd211, %rd49, %rd210;
	ld.f64 	%fd435, [%rd211];
	mul.wide.u32 	%rd212, %r219, 8;
	add.s64 	%rd213, %rd40, %rd212;
	ld.f64 	%fd436, [%rd213];
	fma.rn.f64 	%fd437, %fd435, %fd436, %fd471;
	add.s64 	%rd214, %rd50, %rd210;
	ld.f64 	%fd438, [%rd214];
	add.s64 	%rd215, %rd41, %rd212;
	ld.f64 	%fd439, [%rd215];
	mul.f64 	%fd440, %fd438, %fd439;
	sub.f64 	%fd471, %fd437, %fd440;
	fma.rn.f64 	%fd441, %fd439, %fd435, %fd472;
	fma.rn.f64 	%fd472, %fd438, %fd436, %fd441;
$L__BB0_91:
	mul.lo.s32 	%r200, %r38, %r216;
	cvt.s64.s32 	%rd216, %r200;
	add.s64 	%rd217, %rd15, %rd216;
	shl.b64 	%rd218, %rd217, 3;
	add.s64 	%rd219, %rd20, %rd218;
	st.global.f64 	[%rd219], %fd471;
	add.s64 	%rd220, %rd21, %rd218;
	st.global.f64 	[%rd220], %fd472;
	add.s32 	%r216, %r216, 1;
	setp.ne.s32 	%p114, %r216, %r71;
	@%p114 bra 	$L__BB0_80;
$L__BB0_92:
	ret;

}
	// .globl	_Z6powsumPdS_S_S_S_S_iiid
.visible .entry _Z6powsumPdS_S_S_S_S_iiid(
	.param .u64 .ptr .align 1 _Z6powsumPdS_S_S_S_S_iiid_param_0,
	.param .u64 .ptr .align 1 _Z6powsumPdS_S_S_S_S_iiid_param_1,
	.param .u64 .ptr .align 1 _Z6powsumPdS_S_S_S_S_iiid_param_2,
	.param .u64 .ptr .align 1 _Z6powsumPdS_S_S_S_S_iiid_param_3,
	.param .u64 .ptr .align 1 _Z6powsumPdS_S_S_S_S_iiid_param_4,
	.param .u64 .ptr .align 1 _Z6powsumPdS_S_S_S_S_iiid_param_5,
	.param .u32 _Z6powsumPdS_S_S_S_S_iiid_param_6,
	.param .u32 _Z6powsumPdS_S_S_S_S_iiid_param_7,
	.param .u32 _Z6powsumPdS_S_S_S_S_iiid_param_8,
	.param .f64 _Z6powsumPdS_S_S_S_S_iiid_param_9
)
{
	.reg .pred 	%p<2>;
	.reg .b32 	%r<13>;
	.reg .b64 	%rd<17>;

	ld.param.u64 	%rd3, [_Z6powsumPdS_S_S_S_S_iiid_param_0];
	ld.param.u64 	%rd4, [_Z6powsumPdS_S_S_S_S_iiid_param_1];
	ld.param.u64 	%rd1, [_Z6powsumPdS_S_S_S_S_iiid_param_2];
	ld.param.u64 	%rd2, [_Z6powsumPdS_S_S_S_S_iiid_param_3];
	ld.param.u32 	%r2, [_Z6powsumPdS_S_S_S_S_iiid_param_6];
	ld.param.u32 	%r3, [_Z6powsumPdS_S_S_S_S_iiid_param_7];
	cvta.to.global.u64 	%rd5, %rd4;
	cvta.to.global.u64 	%rd6, %rd3;
	mov.u32 	%r4, %ctaid.x;
	mov.u32 	%r5, %ntid.x;
	mov.u32 	%r6, %tid.x;
	mov.u32 	%r7, %ctaid.y;
	mov.u32 	%r8, %ntid.y;
	mov.u32 	%r9, %tid.y;
	add.s32 	%r10, %r4, %r9;
	mad.lo.s32 	%r11, %r7, %r8, %r10;
	mad.lo.s32 	%r1, %r11, %r5, %r6;
	mul.wide.s32 	%rd7, %r1, 8;
	add.s64 	%rd8, %rd6, %rd7;
	mov.b64 	%rd9, 0;
	st.global.u64 	[%rd8], %rd9;
	add.s64 	%rd10, %rd5, %rd7;
	st.global.u64 	[%rd10], %rd9;
	mul.lo.s32 	%r12, %r3, %r2;
	setp.ge.s32 	%p1, %r1, %r12;
	@%p1 bra 	$L__BB1_2;
	cvta.to.global.u64 	%rd11, %rd1;
	cvta.to.global.u64 	%rd12, %rd2;
	add.s64 	%rd14, %rd11, %rd7;
	mov.b64 	%rd15, 0;
	st.global.u64 	[%rd14], %rd15;
	add.s64 	%rd16, %rd12, %rd7;
	st.global.u64 	[%rd16], %rd15;
$L__BB1_2:
	ret;

}
	// .globl	_Z7kernel3PdS_S_S_S_S_iii
.visible .entry _Z7kernel3PdS_S_S_S_S_iii(
	.param .u64 .ptr .align 1 _Z7kernel3PdS_S_S_S_S_iii_param_0,
	.param .u64 .ptr .align 1 _Z7kernel3PdS_S_S_S_S_iii_param_1,
	.param .u64 .ptr .align 1 _Z7kernel3PdS_S_S_S_S_iii_param_2,
	.param .u64 .ptr .align 1 _Z7kernel3PdS_S_S_S_S_iii_param_3,
	.param .u64 .ptr .align 1 _Z7kernel3PdS_S_S_S_S_iii_param_4,
	.param .u64 .ptr .align 1 _Z7kernel3PdS_S_S_S_S_iii_param_5,
	.param .u32 _Z7kernel3PdS_S_S_S_S_iii_param_6,
	.param .u32 _Z7kernel3PdS_S_S_S_S_iii_param_7,
	.param .u32 _Z7kernel3PdS_S_S_S_S_iii_param_8
)
{
	.reg .pred 	%p<48>;
	.reg .b32 	%r<117>;
	.reg .b64 	%rd<216>;
	.reg .b64 	%fd<121>;

	ld.param.u64 	%rd45, [_Z7kernel3PdS_S_S_S_S_iii_param_0];
	ld.param.u64 	%rd46, [_Z7kernel3PdS_S_S_S_S_iii_param_1];
	ld.param.u64 	%rd47, [_Z7kernel3PdS_S_S_S_S_iii_param_2];
	ld.param.u64 	%rd48, [_Z7kernel3PdS_S_S_S_S_iii_param_3];
	ld.param.u64 	%rd49, [_Z7kernel3PdS_S_S_S_S_iii_param_4];
	ld.param.u64 	%rd50, [_Z7kernel3PdS_S_S_S_S_iii_param_5];
	ld.param.u32 	%r70, [_Z7kernel3PdS_S_S_S_S_iii_param_6];
	ld.param.u32 	%r71, [_Z7kernel3PdS_S_S_S_S_iii_param_7];
	ld.param.u32 	%r72, [_Z7kernel3PdS_S_S_S_S_iii_param_8];
	cvta.to.global.u64 	%rd1, %rd50;
	cvta.to.global.u64 	%rd2, %rd49;
	cvta.to.global.u64 	%rd3, %rd46;
	cvta.to.global.u64 	%rd4, %rd48;
	cvta.to.global.u64 	%rd5, %rd45;
	cvta.to.global.u64 	%rd6, %rd47;
	mul.lo.s32 	%r1, %r71, %r70;
	mul.lo.s32 	%r2, %r1, %r72;
	setp.lt.s32 	%p1, %r2, 1;
	@%p1 bra 	$L__BB2_111;
	sub.s32 	%r3, %r2, %r1;
	setp.lt.u32 	%p2, %r2, 8;
	mov.b32 	%r97, 0;
	mov.u32 	%r92, %r97;
	@%p2 bra 	$L__BB2_5;
	add.s64 	%rd209, %rd6, 32;
	add.s64 	%rd208, %rd4, 32;
	add.s64 	%rd207, %rd5, 32;
	add.s64 	%rd206, %rd3, 32;
	mov.b32 	%r103, 0;
	mov.u32 	%r92, %r103;
$L__BB2_3:
	.pragma "nounroll";
	setp.ge.s32 	%p3, %r103, %r3;
	@%p3 bra 	$L__BB2_37;
	ld.global.f64 	%fd3, [%rd207+-32];
	st.global.f64 	[%rd209+-32], %fd3;
	ld.global.f64 	%fd4, [%rd206+-32];
	st.global.f64 	[%rd208+-32], %fd4;
	bra.uni 	$L__BB2_38;
$L__BB2_5:
	and.b32  	%r6, %r2, 7;
	setp.eq.s32 	%p12, %r6, 0;
	@%p12 bra 	$L__BB2_33;
	and.b32  	%r7, %r2, 3;
	setp.lt.u32 	%p13, %r6, 4;
	@%p13 bra 	$L__BB2_20;
	setp.lt.s32 	%p14, %r97, %r3;
	@%p14 bra 	$L__BB2_9;
	mul.wide.u32 	%rd75, %r97, 8;
	add.s64 	%rd76, %rd5, %rd75;
	ld.global.f64 	%fd33, [%rd76];
	mul.wide.s32 	%rd77, %r92, 8;
	add.s64 	%rd78, %rd2, %rd77;
	st.global.f64 	[%rd78], %fd33;
	add.s64 	%rd79, %rd3, %rd75;
	ld.global.f64 	%fd34, [%rd79];
	add.s64 	%rd80, %rd1, %rd77;
	st.global.f64 	[%rd80], %fd34;
	add.s32 	%r92, %r92, 1;
	bra.uni 	$L__BB2_10;
$L__BB2_9:
	mul.wide.u32 	%rd81, %r97, 8;
	add.s64 	%rd82, %rd5, %rd81;
	ld.global.f64 	%fd35, [%rd82];
	add.s64 	%rd83, %rd6, %rd81;
	st.global.f64 	[%rd83], %fd35;
	add.s64 	%rd84, %rd3, %rd81;
	ld.global.f64 	%fd36, [%rd84];
	add.s64 	%rd85, %rd4, %rd81;
	st.global.f64 	[%rd85], %fd36;
$L__BB2_10:
	add.s32 	%r75, %r97, 1;
	setp.lt.s32 	%p15, %r75, %r3;
	mul.wide.u32 	%rd86, %r97, 8;
	add.s64 	%rd11, %rd5, %rd86;
	add.s64 	%rd12, %rd3, %rd86;
	@%p15 bra 	$L__BB2_12;
	ld.global.f64 	%fd37, [%rd11+8];
	mul.wide.s32 	%rd87, %r92, 8;
	add.s64 	%rd88, %rd2, %rd87;
	st.global.f64 	[%rd88], %fd37;
	ld.global.f64 	%fd38, [%rd12+8];
	add.s64 	%rd89, %rd1, %rd87;
	st.global.f64 	[%rd89], %fd38;
	add.s32 	%r92, %r92, 1;
	bra.uni 	$L__BB2_13;
$L__BB2_12:
	ld.global.f64 	%fd39, [%rd11+8];
	add.s64 	%rd91, %rd6, %rd86;
	st.global.f64 	[%rd91+8], %fd39;
	ld.global.f64 	%fd40, [%rd12+8];
	add.s64 	%rd92, %rd4, %rd86;
	st.global.f64 	[%rd92+8], %fd40;
$L__BB2_13:
	add.s32 	%r76, %r97, 2;
	setp.lt.s32 	%p16, %r76, %r3;
	@%p16 bra 	$L__BB2_15;
	ld.global.f64 	%fd41, [%rd11+16];
	mul.wide.s32 	%rd93, %r92, 8;
	add.s64 	%rd94, %rd2, %rd93;
	st.global.f64 	[%rd94], %fd41;
	ld.global.f64 	%fd42, [%rd12+16];
	add.s64 	%rd95, %rd1, %rd93;
	st.global.f64 	[%rd95], %fd42;
	add.s32 	%r92, %r92, 1;
	bra.uni 	$L__BB2_16;
$L__BB2_15:
	ld.global.f64 	%fd43, [%rd11+16];
	add.s64 	%rd97, %rd6, %rd86;
	st.global.f64 	[%rd97+16], %fd43;
	ld.global.f64 	%fd44, [%rd12+16];
	add.s64 	%rd98, %rd4, %rd86;
	st.global.f64 	[%rd98+16], %fd44;
$L__BB2_16:
	add.s32 	%r77, %r97, 3;
	setp.lt.s32 	%p17, %r77, %r3;
	@%p17 bra 	$L__BB2_18;
	ld.global.f64 	%fd45, [%rd11+24];
	mul.wide.s32 	%rd99, %r92, 8;
	add.s64 	%rd100, %rd2, %rd99;
	st.global.f64 	[%rd100], %fd45;
	ld.global.f64 	%fd46, [%rd12+24];
	add.s64 	%rd101, %rd1, %rd99;
	st.global.f64 	[%rd101], %fd46;
	add.s32 	%r92, %r92, 1;
	bra.uni 	$L__BB2_19;
$L__BB2_18:
	ld.global.f64 	%fd47, [%rd11+24];
	add.s64 	%rd103, %rd6, %rd86;
	st.global.f64 	[%rd103+24], %fd47;
	ld.global.f64 	%fd48, [%rd12+24];
	add.s64 	%rd104, %rd4, %rd86;
	st.global.f64 	[%rd104+24], %fd48;
$L__BB2_19:
	add.s32 	%r97, %r97, 4;
$L__BB2_20:
	setp.eq.s32 	%p18, %r7, 0;
	@%p18 bra 	$L__BB2_33;
	setp.eq.s32 	%p19, %r7, 1;
	@%p19 bra 	$L__BB2_29;
	setp.lt.s32 	%p20, %r97, %r3;
	@%p20 bra 	$L__BB2_24;
	mul.wide.u32 	%rd105, %r97, 8;
	add.s64 	%rd106, %rd5, %rd105;
	ld.global.f64 	%fd49, [%rd106];
	mul.wide.s32 	%rd107, %r92, 8;
	add.s64 	%rd108, %rd2, %rd107;
	st.global.f64 	[%rd108], %fd49;
	add.s64 	%rd109, %rd3, %rd105;
	ld.global.f64 	%fd50, [%rd109];
	add.s64 	%rd110, %rd1, %rd107;
	st.global.f64 	[%rd110], %fd50;
	add.s32 	%r92, %r92, 1;
	bra.uni 	$L__BB2_25;
$L__BB2_24:
	mul.wide.u32 	%rd111, %r97, 8;
	add.s64 	%rd112, %rd5, %rd111;
	ld.global.f64 	%fd51, [%rd112];
	add.s64 	%rd113, %rd6, %rd111;
	st.global.f64 	[%rd113], %fd51;
	add.s64 	%rd114, %rd3, %rd111;
	ld.global.f64 	%fd52, [%rd114];
	add.s64 	%rd115, %rd4, %rd111;
	st.global.f64 	[%rd115], %fd52;
$L__BB2_25:
	add.s32 	%r78, %r97, 1;
	setp.lt.s32 	%p21, %r78, %r3;
	@%p21 bra 	$L__BB2_27;
	mul.wide.u32 	%rd116, %r97, 8;
	add.s64 	%rd117, %rd5, %rd116;
	ld.global.f64 	%fd53, [%rd117+8];
	mul.wide.s32 	%rd118, %r92, 8;
	add.s64 	%rd119, %rd2, %rd118;
	st.global.f64 	[%rd119], %fd53;
	add.s64 	%rd120, %rd3, %rd116;
	ld.global.f64 	%fd54, [%rd120+8];
	add.s64 	%rd121, %rd1, %rd118;
	st.global.f64 	[%rd121], %fd54;
	add.s32 	%r92, %r92, 1;
	bra.uni 	$L__BB2_28;
$L__BB2_27:
	mul.wide.u32 	%rd122, %r97, 8;
	add.s64 	%rd123, %rd5, %rd122;
	ld.global.f64 	%fd55, [%rd123+8];
	add.s64 	%rd124, %rd6, %rd122;
	st.global.f64 	[%rd124+8], %fd55;
	add.s64 	%rd125, %rd3, %rd122;
	ld.global.f64 	%fd56, [%rd125+8];
	add.s64 	%rd126, %rd4, %rd122;
	st.global.f64 	[%rd126+8], %fd56;
$L__BB2_28:
	add.s32 	%r97, %r97, 2;
$L__BB2_29:
	and.b32  	%r79, %r2, 1;
	setp.eq.b32 	%p22, %r79, 1;
	not.pred 	%p23, %p22;
	@%p23 bra 	$L__BB2_33;
	setp.lt.s32 	%p24, %r97, %r3;
	@%p24 bra 	$L__BB2_32;
	mul.wide.u32 	%rd127, %r97, 8;
	add.s64 	%rd128, %rd5, %rd127;
	ld.global.f64 	%fd57, [%rd128];
	mul.wide.s32 	%rd129, %r92, 8;
	add.s64 	%rd130, %rd2, %rd129;
	st.global.f64 	[%rd130], %fd57;
	add.s64 	%rd131, %rd3, %rd127;
	ld.global.f64 	%fd58, [%rd131];
	add.s64 	%rd132, %rd1, %rd129;
	st.global.f64 	[%rd132], %fd58;
	bra.uni 	$L__BB2_33;
$L__BB2_32:
	mul.wide.u32 	%rd133, %r97, 8;
	add.s64 	%rd134, %rd5, %rd133;
	ld.global.f64 	%fd59, [%rd134];
	add.s64 	%rd135, %rd6, %rd133;
	st.global.f64 	[%rd135], %fd59;
	add.s64 	%rd136, %rd3, %rd133;
	ld.global.f64 	%fd60, [%rd136];
	add.s64 	%rd137, %rd4, %rd133;
	st.global.f64 	[%rd137], %fd60;
$L__BB2_33:
	setp.lt.u32 	%p25, %r2, 8;
	mov.b32 	%r115, 0;
	@%p25 bra 	$L__BB2_83;
	add.s64 	%rd215, %rd2, 32;
	add.s64 	%rd214, %rd1, 32;
	add.s64 	%rd213, %rd5, 32;
	neg.s32 	%r82, %r1;
	mul.wide.s32 	%rd138, %r82, 8;
	add.s64 	%rd139, %rd138, 32;
	add.s64 	%rd212, %rd4, %rd139;
	add.s64 	%rd211, %rd6, %rd139;
	add.s64 	%rd210, %rd3, 32;
	mov.b32 	%r113, 0;
$L__BB2_35:
	.pragma "nounroll";
	setp.ge.s32 	%p26, %r113, %r1;
	@%p26 bra 	$L__BB2_60;
	ld.global.f64 	%fd63, [%rd215+-32];
	st.global.f64 	[%rd213+-32], %fd63;
	ld.global.f64 	%fd64, [%rd214+-32];
	st.global.f64 	[%rd210+-32], %fd64;
	bra.uni 	$L__BB2_61;
$L__BB2_37:
	ld.global.f64 	%fd1, [%rd207+-32];
	mul.wide.s32 	%rd51, %r92, 8;
	add.s64 	%rd52, %rd2, %rd51;
	st.global.f64 	[%rd52], %fd1;
	ld.global.f64 	%fd2, [%rd206+-32];
	add.s64 	%rd53, %rd1, %rd51;
	st.global.f64 	[%rd53], %fd2;
	add.s32 	%r92, %r92, 1;
$L__BB2_38:
	add.s32 	%r30, %r103, 1;
	setp.lt.s32 	%p4, %r30, %r3;
	@%p4 bra 	$L__BB2_40;
	ld.global.f64 	%fd5, [%rd207+-24];
	mul.wide.s32 	%rd54, %r92, 8;
	add.s64 	%rd55, %rd2, %rd54;
	st.global.f64 	[%rd55], %fd5;
	ld.global.f64 	%fd6, [%rd206+-24];
	add.s64 	%rd56, %rd1, %rd54;
	st.global.f64 	[%rd56], %fd6;
	add.s32 	%r92, %r92, 1;
	bra.uni 	$L__BB2_41;
$L__BB2_40:
	ld.global.f64 	%fd7, [%rd207+-24];
	st.global.f64 	[%rd209+-24], %fd7;
	ld.global.f64 	%fd8, [%rd206+-24];
	st.global.f64 	[%rd208+-24], %fd8;
$L__BB2_41:
	add.s32 	%r33, %r30, 1;
	setp.lt.s32 	%p5, %r33, %r3;
	@%p5 bra 	$L__BB2_43;
	ld.global.f64 	%fd9, [%rd207+-16];
	mul.wide.s32 	%rd57, %r92, 8;
	add.s64 	%rd58, %rd2, %rd57;
	st.global.f64 	[%rd58], %fd9;
	ld.global.f64 	%fd10, [%rd206+-16];
	add.s64 	%rd59, %rd1, %rd57;
	st.global.f64 	[%rd59], %fd10;
	add.s32 	%r92, %r92, 1;
	bra.uni 	$L__BB2_44;
$L__BB2_43:
	ld.global.f64 	%fd11, [%rd207+-16];
	st.global.f64 	[%rd209+-16], %fd11;
	ld.global.f64 	%fd12, [%rd206+-16];
	st.global.f64 	[%rd208+-16], %fd12;
$L__BB2_44:
	add.s32 	%r36, %r33, 1;
	setp.lt.s32 	%p6, %r36, %r3;
	@%p6 bra 	$L__BB2_46;
	ld.global.f64 	%fd13, [%rd207+-8];
	mul.wide.s32 	%rd60, %r92, 8;
	add.s64 	%rd61, %rd2, %rd60;
	st.global.f64 	[%rd61], %fd13;
	ld.global.f64 	%fd14, [%rd206+-8];
	add.s64 	%rd62, %rd1, %rd60;
	st.global.f64 	[%rd62], %fd14;
	add.s32 	%r92, %r92, 1;
	bra.uni 	$L__BB2_47;
$L__BB2_46:
	ld.global.f64 	%fd15, [%rd207+-8];
	st.global.f64 	[%rd209+-8], %fd15;
	ld.global.f64 	%fd16, [%rd206+-8];
	st.global.f64 	[%rd208+-8], %fd16;
$L__BB2_47:
	add.s32 	%r39, %r36, 1;
	setp.lt.s32 	%p7, %r39, %r3;
	@%p7 bra 	$L__BB2_49;
	ld.global.f64 	%fd17, [%rd207];
	mul.wide.s32 	%rd63, %r92, 8;
	add.s64 	%rd64, %rd2, %rd63;
	st.global.f64 	[%rd64], %fd17;
	ld.global.f64 	%fd18, [%rd206];
	add.s64 	%rd65, %rd1, %rd63;
	st.global.f64 	[%rd65], %fd18;
	add.s32 	%r92, %r92, 1;
	bra.uni 	$L__BB2_50;
$L__BB2_49:
	ld.global.f64 	%fd19, [%rd207];
	st.global.f64 	[%rd209], %fd19;
	ld.global.f64 	%fd20, [%rd206];
	st.global.f64 	[%rd208], %fd20;
$L__BB2_50:
	add.s32 	%r42, %r39, 1;
	setp.lt.s32 	%p8, %r42, %r3;
	@%p8 bra 	$L__BB2_52;
	ld.global.f64 	%fd21, [%rd207+8];
	mul.wide.s32 	%rd66, %r92, 8;
	add.s64 	%rd67, %rd2, %rd66;
	st.global.f64 	[%rd67], %fd21;
	ld.global.f64 	%fd22, [%rd206+8];
	add.s64 	%rd68, %rd1, %rd66;
	st.global.f64 	[%rd68], %fd22;
	add.s32 	%r92, %r92, 1;
	bra.uni 	$L__BB2_53;
$L__BB2_52:
	ld.global.f64 	%fd23, [%rd207+8];
	st.global.f64 	[%rd209+8], %fd23;
	ld.global.f64 	%fd24, [%rd206+8];
	st.global.f64 	[%rd208+8], %fd24;
$L__BB2_53:
	add.s32 	%r45, %r42, 1;
	setp.lt.s32 	%p9, %r45, %r3;
	@%p9 bra 	$L__BB2_55;
	ld.global.f64 	%fd25, [%rd207+16];
	mul.wide.s32 	%rd69, %r92, 8;
	add.s64 	%rd70, %rd2, %rd69;
	st.global.f64 	[%rd70], %fd25;
	ld.global.f64 	%fd26, [%rd206+16];
	add.s64 	%rd71, %rd1, %rd69;
	st.global.f64 	[%rd71], %fd26;
	add.s32 	%r92, %r92, 1;
	bra.uni 	$L__BB2_56;
$L__BB2_55:
	ld.global.f64 	%fd27, [%rd207+16];
	st.global.f64 	[%rd209+16], %fd27;
	ld.global.f64 	%fd28, [%rd206+16];
	st.global.f64 	[%rd208+16], %fd28;
$L__BB2_56:
	add.s32 	%r48, %r45, 1;
	setp.lt.s32 	%p10, %r48, %r3;
	@%p10 bra 	$L__BB2_58;
	ld.global.f64 	%fd29, [%rd207+24];
	mul.wide.s32 	%rd72, %r92, 8;
	add.s64 	%rd73, %rd2, %rd72;
	st.global.f64 	[%rd73], %fd29;
	ld.global.f64 	%fd30, [%rd206+24];
	add.s64 	%rd74, %rd1, %rd72;
	st.global.f64 	[%rd74], %fd30;
	add.s32 	%r92, %r92, 1;
	bra.uni 	$L__BB2_59;
$L__BB2_58:
	ld.global.f64 	%fd31, [%rd207+24];
	st.global.f64 	[%rd209+24], %fd31;
	ld.global.f64 	%fd32, [%rd206+24];
	st.global.f64 	[%rd208+24], %fd32;
$L__BB2_59:
	add.s64 	%rd209, %rd209, 64;
	add.s64 	%rd208, %rd208, 64;
	add.s64 	%rd207, %rd207, 64;
	add.s64 	%rd206, %rd206, 64;
	add.s32 	%r103, %r48, 1;
	and.b32  	%r97, %r2, 2147483640;
	setp.eq.s32 	%p11, %r103, %r97;
	@%p11 bra 	$L__BB2_5;
	bra.uni 	$L__BB2_3;
$L__BB2_60:
	ld.global.f64 	%fd61, [%rd211+-32];
	st.global.f64 	[%rd213+-32], %fd61;
	ld.global.f64 	%fd62, [%rd212+-32];
	st.global.f64 	[%rd210+-32], %fd62;
$L__BB2_61:
	add.s32 	%r54, %r113, 1;
	setp.lt.s32 	%p27, %r54, %r1;
	@%p27 bra 	$L__BB2_63;
	ld.global.f64 	%fd65, [%rd211+-24];
	st.global.f64 	[%rd213+-24], %fd65;
	ld.global.f64 	%fd66, [%rd212+-24];
	st.global.f64 	[%rd210+-24], %fd66;
	bra.uni 	$L__BB2_64;
$L__BB2_63:
	ld.global.f64 	%fd67, [%rd215+-24];
	st.global.f64 	[%rd213+-24], %fd67;
	ld.global.f64 	%fd68, [%rd214+-24];
	st.global.f64 	[%rd210+-24], %fd68;
$L__BB2_64:
	add.s32 	%r55, %r54, 1;
	setp.lt.s32 	%p28, %r55, %r1;
	@%p28 bra 	$L__BB2_66;
	ld.global.f64 	%fd69, [%rd211+-16];
	st.global.f64 	[%rd213+-16], %fd69;
	ld.global.f64 	%fd70, [%rd212+-16];
	st.global.f64 	[%rd210+-16], %fd70;
	bra.uni 	$L__BB2_67;
$L__BB2_66:
	ld.global.f64 	%fd71, [%rd215+-16];
	st.global.f64 	[%rd213+-16], %fd71;
	ld.global.f64 	%fd72, [%rd214+-16];
	st.global.f64 	[%rd210+-16], %fd72;
$L__BB2_67:
	add.s32 	%r56, %r55, 1;
	setp.lt.s32 	%p29, %r56, %r1;
	@%p29 bra 	$L__BB2_69;
	ld.global.f64 	%fd73, [%rd211+-8];
	st.global.f64 	[%rd213+-8], %fd73;
	ld.global.f64 	%fd74, [%rd212+-8];
	st.global.f64 	[%rd210+-8], %fd74;
	bra.uni 	$L__BB2_70;
$L__BB2_69:
	ld.global.f64 	%fd75, [%rd215+-8];
	st.global.f64 	[%rd213+-8], %fd75;
	ld.global.f64 	%fd76, [%rd214+-8];
	st.global.f64 	[%rd210+-8], %fd76;
$L__BB2_70:
	add.s32 	%r57, %r56, 1;
	setp.lt.s32 	%p30, %r57, %r1;
	@%p30 bra 	$L__BB2_72;
	ld.global.f64 	%fd77, [%rd211];
	st.global.f64 	[%rd213], %fd77;
	ld.global.f64 	%fd78, [%rd212];
	st.global.f64 	[%rd210], %fd78;
	bra.uni 	$L__BB2_73;
$L__BB2_72:
	ld.global.f64 	%fd79, [%rd215];
	st.global.f64 	[%rd213], %fd79;
	ld.global.f64 	%fd80, [%rd214];
	st.global.f64 	[%rd210], %fd80;
$L__BB2_73:
	add.s32 	%r58, %r57, 1;
	setp.lt.s32 	%p31, %r58, %r1;
	@%p31 bra 	$L__BB2_75;
	ld.global.f64 	%fd81, [%rd211+8];
	st.global.f64 	[%rd213+8], %fd81;
	ld.global.f64 	%fd82, [%rd212+8];
	st.global.f64 	[%rd210+8], %fd82;
	bra.uni 	$L__BB2_76;
$L__BB2_75:
	ld.global.f64 	%fd83, [%rd215+8];
	st.global.f64 	[%rd213+8], %fd83;
	ld.global.f64 	%fd84, [%rd214+8];
	st.global.f64 	[%rd210+8], %fd84;
$L__BB2_76:
	add.s32 	%r59, %r58, 1;
	setp.lt.s32 	%p32, %r59, %r1;
	@%p32 bra 	$L__BB2_78;
	ld.global.f64 	%fd85, [%rd211+16];
	st.global.f64 	[%rd213+16], %fd85;
	ld.global.f64 	%fd86, [%rd212+16];
	st.global.f64 	[%rd210+16], %fd86;
	bra.uni 	$L__BB2_79;
$L__BB2_78:
	ld.global.f64 	%fd87, [%rd215+16];
	st.global.f64 	[%rd213+16], %fd87;
	ld.global.f64 	%fd88, [%rd214+16];
	st.global.f64 	[%rd210+16], %fd88;
$L__BB2_79:
	add.s32 	%r60, %r59, 1;
	setp.lt.s32 	%p33, %r60, %r1;
	@%p33 bra 	$L__BB2_81;
	ld.global.f64 	%fd89, [%rd211+24];
	st.global.f64 	[%rd213+24], %fd89;
	ld.global.f64 	%fd90, [%rd212+24];
	st.global.f64 	[%rd210+24], %fd90;
	bra.uni 	$L__BB2_82;
$L__BB2_81:
	ld.global.f64 	%fd91, [%rd215+24];
	st.global.f64 	[%rd213+24], %fd91;
	ld.global.f64 	%fd92, [%rd214+24];
	st.global.f64 	[%rd210+24], %fd92;
$L__BB2_82:
	add.s64 	%rd215, %rd215, 64;
	add.s64 	%rd214, %rd214, 64;
	add.s64 	%rd213, %rd213, 64;
	add.s64 	%rd212, %rd212, 64;
	add.s64 	%rd211, %rd211, 64;
	add.s64 	%rd210, %rd210, 64;
	add.s32 	%r113, %r60, 1;
	and.b32  	%r115, %r2, 2147483640;
	setp.ne.s32 	%p34, %r113, %r115;
	@%p34 bra 	$L__BB2_35;
$L__BB2_83:
	setp.eq.s32 	%p35, %r6, 0;
	@%p35 bra 	$L__BB2_111;
	and.b32  	%r65, %r2, 3;
	setp.lt.u32 	%p36, %r6, 4;
	@%p36 bra 	$L__BB2_98;
	setp.lt.s32 	%p37, %r115, %r1;
	@%p37 bra 	$L__BB2_87;
	cvt.u64.u32 	%rd140, %r115;
	neg.s32 	%r83, %r1;
	cvt.s64.s32 	%rd141, %r83;
	add.s64 	%rd142, %rd140, %rd141;
	shl.b64 	%rd143, %rd142, 3;
	add.s64 	%rd144, %rd6, %rd143;
	ld.global.f64 	%fd93, [%rd144];
	mul.wide.u32 	%rd145, %r115, 8;
	add.s64 	%rd146, %rd5, %rd145;
	st.global.f64 	[%rd146], %fd93;
	add.s64 	%rd147, %rd4, %rd143;
	ld.global.f64 	%fd94, [%rd147];
	add.s64 	%rd148, %rd3, %rd145;
	st.global.f64 	[%rd148], %fd94;
	bra.uni 	$L__BB2_88;
$L__BB2_87:
	mul.wide.u32 	%rd149, %r115, 8;
	add.s64 	%rd150, %rd2, %rd149;
	ld.global.f64 	%fd95, [%rd150];
	add.s64 	%rd151, %rd5, %rd149;
	st.global.f64 	[%rd151], %fd95;
	add.s64 	%rd152, %rd1, %rd149;
	ld.global.f64 	%fd96, [%rd152];
	add.s64 	%rd153, %rd3, %rd149;
	st.global.f64 	[%rd153], %fd96;
$L__BB2_88:
	add.s32 	%r84, %r115, 1;
	setp.lt.s32 	%p38, %r84, %r1;
	cvt.u64.u32 	%rd39, %r115;
	mul.wide.u32 	%rd154, %r115, 8;
	add.s64 	%rd40, %rd5, %rd154;
	neg.s32 	%r85, %r1;
	cvt.s64.s32 	%rd155, %r85;
	add.s64 	%rd156, %rd39, %rd155;
	shl.b64 	%rd157, %rd156, 3;
	add.s64 	%rd41, %rd4, %rd157;
	add.s64 	%rd42, %rd3, %rd154;
	add.s64 	%rd43, %rd6, %rd157;
	@%p38 bra 	$L__BB2_90;
	ld.global.f64 	%fd97, [%rd43+8];
	st.global.f64 	[%rd40+8], %fd97;
	ld.global.f64 	%fd98, [%rd41+8];
	st.global.f64 	[%rd42+8], %fd98;
	bra.uni 	$L__BB2_91;
$L__BB2_90:
	shl.b64 	%rd158, %rd39, 3;
	add.s64 	%rd159, %rd2, %rd158;
	ld.global.f64 	%fd99, [%rd159+8];
	st.global.f64 	[%rd40+8], %fd99;
	add.s64 	%rd160, %rd1, %rd158;
	ld.global.f64 	%fd100, [%rd160+8];
	st.global.f64 	[%rd42+8], %fd100;
$L__BB2_91:
	add.s32 	%r86, %r115, 2;
	setp.lt.s32 	%p39, %r86, %r1;
	@%p39 bra 	$L__BB2_93;
	ld.global.f64 	%fd101, [%rd43+16];
	st.global.f64 	[%rd40+16], %fd101;
	ld.global.f64 	%fd102, [%rd41+16];
	st.global.f64 	[%rd42+16], %fd102;
	bra.uni 	$L__BB2_94;
$L__BB2_93:
	shl.b64 	%rd161, %rd39, 3;
	add.s64 	%rd162, %rd2, %rd161;
	ld.global.f64 	%fd103, [%rd162+16];
	st.global.f64 	[%rd40+16], %fd103;
	add.s64 	%rd163, %rd1, %rd161;
	ld.global.f64 	%fd104, [%rd163+16];
	st.global.f64 	[%rd42+16], %fd104;
$L__BB2_94:
	add.s32 	%r87, %r115, 3;
	setp.lt.s32 	%p40, %r87, %r1;
	@%p40 bra 	$L__BB2_96;
	ld.global.f64 	%fd105, [%rd43+24];
	st.global.f64 	[%rd40+24], %fd105;
	ld.global.f64 	%fd106, [%rd41+24];
	st.global.f64 	[%rd42+24], %fd106;
	bra.uni 	$L__BB2_97;
$L__BB2_96:
	shl.b64 	%rd164, %rd39, 3;
	add.s64 	%rd165, %rd2, %rd164;
	ld.global.f64 	%fd107, [%rd165+24];
	st.global.f64 	[%rd40+24], %fd107;
	add.s64 	%rd166, %rd1, %rd164;
	ld.global.f64 	%fd108, [%rd166+24];
	st.global.f64 	[%rd42+24], %fd108;
$L__BB2_97:
	add.s32 	%r115, %r115, 4;
$L__BB2_98:
	setp.eq.s32 	%p41, %r65, 0;
	@%p41 bra 	$L__BB2_111;
	neg.s32 	%r88, %r1;
	cvt.s64.s32 	%rd44, %r88;
	setp.eq.s32 	%p42, %r65, 1;
	@%p42 bra 	$L__BB2_107;
	setp.lt.s32 	%p43, %r115, %r1;
	@%p43 bra 	$L__BB2_102;
	cvt.u64.u32 	%rd167, %r115;
	add.s64 	%rd168, %rd167, %rd44;
	shl.b64 	%rd169, %rd168, 3;
	add.s64 	%rd170, %rd6, %rd169;
	ld.global.f64 	%fd109, [%rd170];
	mul.wide.u32 	%rd171, %r115, 8;
	add.s64 	%rd172, %rd5, %rd171;
	st.global.f64 	[%rd172], %fd109;
	add.s64 	%rd173, %rd4, %rd169;
	ld.global.f64 	%fd110, [%rd173];
	add.s64 	%rd174, %rd3, %rd171;
	st.global.f64 	[%rd174], %fd110;
	bra.uni 	$L__BB2_103;
$L__BB2_102:
	mul.wide.u32 	%rd175, %r115, 8;
	add.s64 	%rd176, %rd2, %rd175;
	ld.global.f64 	%fd111, [%rd176];
	add.s64 	%rd177, %rd5, %rd175;
	st.global.f64 	[%rd177], %fd111;
	add.s64 	%rd178, %rd1, %rd175;
	ld.global.f64 	%fd112, [%rd178];
	add.s64 	%rd179, %rd3, %rd175;
	st.global.f64 	[%rd179], %fd112;
$L__BB2_103:
	add.s32 	%r89, %r115, 1;
	setp.lt.s32 	%p44, %r89, %r1;
	@%p44 bra 	$L__BB2_105;
	cvt.u64.u32 	%rd180, %r115;
	add.s64 	%rd181, %rd180, %rd44;
	shl.b64 	%rd182, %rd181, 3;
	add.s64 	%rd183, %rd6, %rd182;
	ld.global.f64 	%fd113, [%rd183+8];
	mul.wide.u32 	%rd184, %r115, 8;
	add.s64 	%rd185, %rd5, %rd184;
	st.global.f64 	[%rd185+8], %fd113;
	add.s64 	%rd186, %rd4, %rd182;
	ld.global.f64 	%fd114, [%rd186+8];
	add.s64 	%rd187, %rd3, %rd184;
	st.global.f64 	[%rd187+8], %fd114;
	bra.uni 	$L__BB2_106;
$L__BB2_105:
	mul.wide.u32 	%rd188, %r115, 8;
	add.s64 	%rd189, %rd2, %rd188;
	ld.global.f64 	%fd115, [%rd189+8];
	add.s64 	%rd190, %rd5, %rd188;
	st.global.f64 	[%rd190+8], %fd115;
	add.s64 	%rd191, %rd1, %rd188;
	ld.global.f64 	%fd116, [%rd191+8];
	add.s64 	%rd192, %rd3, %rd188;
	st.global.f64 	[%rd192+8], %fd116;
$L__BB2_106:
	add.s32 	%r115, %r115, 2;
$L__BB2_107:
	and.b32  	%r90, %r2, 1;
	setp.eq.b32 	%p45, %r90, 1;
	not.pred 	%p46, %p45;
	@%p46 bra 	$L__BB2_111;
	setp.lt.s32 	%p47, %r115, %r1;
	@%p47 bra 	$L__BB2_110;
	cvt.u64.u32 	%rd193, %r115;
	add.s64 	%rd194, %rd193, %rd44;
	shl.b64 	%rd195, %rd194, 3;
	add.s64 	%rd196, %rd6, %rd195;
	ld.global.f64 	%fd117, [%rd196];
	mul.wide.u32 	%rd197, %r115, 8;
	add.s64 	%rd198, %rd5, %rd197;
	st.global.f64 	[%rd198], %fd117;
	add.s64 	%rd199, %rd4, %rd195;
	ld.global.f64 	%fd118, [%rd199];
	add.s64 	%rd200, %rd3, %rd197;
	st.global.f64 	[%rd200], %fd118;
	bra.uni 	$L__BB2_111;
$L__BB2_110:
	mul.wide.u32 	%rd201, %r115, 8;
	add.s64 	%rd202, %rd2, %rd201;
	ld.global.f64 	%fd119, [%rd202];
	add.s64 	%rd203, %rd5, %rd201;
	st.global.f64 	[%rd203], %fd119;
	add.s64 	%rd204, %rd1, %rd201;
	ld.global.f64 	%fd120, [%rd204];
	add.s64 	%rd205, %rd3, %rd201;
	st.global.f64 	[%rd205], %fd120;
$L__BB2_111:
	ret;

}
.func  (.param .align 16 .b8 func_retval0[16]) __internal_trig_reduction_slowpathd(
	.param .b64 __internal_trig_reduction_slowpathd_param_0
)
{
	.local .align 8 .b8 	__local_depot3[40];
	.reg .b64 	%SP;
	.reg .b64 	%SPL;
	.reg .pred 	%p<10>;
	.reg .b32 	%r<47>;
	.reg .b64 	%rd<74>;
	.reg .b64 	%fd<5>;

	mov.u64 	%SPL, __local_depot3;
	ld.param.f64 	%fd4, [__internal_trig_reduction_slowpathd_param_0];
	add.u64 	%rd1, %SPL, 0;
	{
	.reg .b32 %temp; 
	mov.b64 	{%temp, %r1}, %fd4;
	}
	shr.u32 	%r2, %r1, 20;
	and.b32  	%r3, %r2, 2047;
	setp.eq.s32 	%p1, %r3, 2047;
	mov.b32 	%r46, 0;
	@%p1 bra 	$L__BB3_9;
	add.s32 	%r20, %r3, -1024;
	mov.b64 	%rd20, %fd4;
	shl.b64 	%rd2, %rd20, 11;
	shr.u32 	%r4, %r20, 6;
	sub.s32 	%r45, 15, %r4;
	sub.s32 	%r21, 19, %r4;
	setp.lt.u32 	%p2, %r20, 128;
	selp.b32 	%r6, 18, %r21, %p2;
	setp.ge.s32 	%p3, %r45, %r6;
	mov.b64 	%rd70, 0;
	@%p3 bra 	$L__BB3_4;
	add.s32 	%r23, %r6, %r4;
	neg.s32 	%r43, %r23;
	or.b64  	%rd3, %rd2, -9223372036854775808;
	mov.b64 	%rd70, 0;
	mov.b32 	%r42, 0;
	mov.u64 	%rd25, __cudart_i2opi_d;
	mov.u32 	%r44, %r45;
$L__BB3_3:
	.pragma "nounroll";
	mul.wide.s32 	%rd22, %r42, 8;
	add.s64 	%rd23, %rd1, %rd22;
	mul.wide.s32 	%rd24, %r44, 8;
	add.s64 	%rd26, %rd25, %rd24;
	ld.global.nc.u64 	%rd27, [%rd26];
	{
	.reg .u32 %r0, %r1, %r2, %r3, %alo, %ahi, %blo, %bhi, %clo, %chi;
	mov.b64 	{%alo,%ahi}, %rd27;
	mov.b64 	{%blo,%bhi}, %rd3;
	mov.b64 	{%clo,%chi}, %rd70;
	mad.lo.cc.u32 	%r0, %alo, %blo, %clo;
	madc.hi.cc.u32 	%r1, %alo, %blo, %chi;
	madc.hi.u32 	%r2, %alo, %bhi, 0;
	mad.lo.cc.u32 	%r1, %alo, %bhi, %r1;
	madc.hi.cc.u32 	%r2, %ahi, %blo, %r2;
	madc.hi.u32 	%r3, %ahi, %bhi, 0;
	mad.lo.cc.u32 	%r1, %ahi, %blo, %r1;
	madc.lo.cc.u32 	%r2, %ahi, %bhi, %r2;
	addc.u32 	%r3, %r3, 0;
	mov.b64 	%rd28, {%r0,%r1};
	mov.b64 	%rd70, {%r2,%r3};
	}
	st.local.u64 	[%rd23], %rd28;
	add.s32 	%r44, %r44, 1;
	add.s32 	%r43, %r43, 1;
	add.s32 	%r42, %r42, 1;
	setp.ne.s32 	%p4, %r43, -15;
	mov.u32 	%r45, %r6;
	@%p4 bra 	$L__BB3_3;
$L__BB3_4:
	cvt.s64.s32 	%rd29, %r45;
	cvt.u64.u32 	%rd30, %r4;
	add.s64 	%rd31, %rd30, %rd29;
	shl.b64 	%rd32, %rd31, 3;
	add.s64 	%rd33, %rd1, %rd32;
	st.local.u64 	[%rd33+-120], %rd70;
	and.b32  	%r15, %r2, 63;
	ld.local.u64 	%rd72, [%rd1+16];
	ld.local.u64 	%rd71, [%rd1+24];
	setp.eq.s32 	%p5, %r15, 0;
	@%p5 bra 	$L__BB3_6;
	shl.b64 	%rd34, %rd71, %r15;
	shr.u64 	%rd35, %rd72, 1;
	xor.b32  	%r24, %r15, 63;
	shr.u64 	%rd36, %rd35, %r24;
	or.b64  	%rd71, %rd34, %rd36;
	ld.local.u64 	%rd37, [%rd1+8];
	shl.b64 	%rd38, %rd72, %r15;
	shr.u64 	%rd39, %rd37, 1;
	shr.u64 	%rd40, %rd39, %r24;
	or.b64  	%rd72, %rd38, %rd40;
$L__BB3_6:
	and.b32  	%r25, %r1, -2147483648;
	shr.u64 	%rd41, %rd71, 62;
	cvt.u32.u64 	%r26, %rd41;
	mov.b64 	{%r27, %r28}, %rd71;
	mov.b64 	{%r29, %r30}, %rd72;
	shf.l.wrap.b32 	%r31, %r30, %r27, 2;
	shf.l.wrap.b32 	%r32, %r27, %r28, 2;
	mov.b64 	%rd42, {%r31, %r32};
	shl.b64 	%rd43, %rd72, 2;
	shr.u64 	%rd44, %rd42, 63;
	cvt.u32.u64 	%r33, %rd44;
	add.s32 	%r34, %r33, %r26;
	setp.eq.s32 	%p6, %r25, 0;
	neg.s32 	%r35, %r34;
	selp.b32 	%r46, %r34, %r35, %p6;
	setp.gt.s64 	%p7, %rd42, -1;
	mov.b64 	%rd45, 0;
	{
	.reg .u32 %r0, %r1, %r2, %r3, %a0, %a1, %a2, %a3, %b0, %b1, %b2, %b3;
	mov.b64 	{%a0,%a1}, %rd45;
	mov.b64 	{%a2,%a3}, %rd45;
	mov.b64 	{%b0,%b1}, %rd43;
	mov.b64 	{%b2,%b3}, %rd42;
	sub.cc.u32 	%r0, %a0, %b0;
	subc.cc.u32 	%r1, %a1, %b1;
	subc.cc.u32 	%r2, %a2, %b2;
	subc.u32 	%r3, %a3, %b3;
	mov.b64 	%rd46, {%r0,%r1};
	mov.b64 	%rd47, {%r2,%r3};
	}
	xor.b32  	%r36, %r25, -2147483648;
	selp.b64 	%rd73, %rd42, %rd47, %p7;
	selp.b64 	%rd14, %rd43, %rd46, %p7;
	selp.b32 	%r17, %r25, %r36, %p7;
	clz.b64 	%r37, %rd73;
	cvt.u64.u32 	%rd15, %r37;
	setp.eq.s32 	%p8, %r37, 0;
	@%p8 bra 	$L__BB3_8;
	cvt.u32.u64 	%r38, %rd15;
	and.b32  	%r39, %r38, 63;
	shl.b64 	%rd48, %rd73, %r39;
	shr.u64 	%rd49, %rd14, 1;
	not.b32 	%r40, %r38;
	and.b32  	%r41, %r40, 63;
	shr.u64 	%rd50, %rd49, %r41;
	or.b64  	%rd73, %rd48, %rd50;
$L__BB3_8:
	mov.b64 	%rd51, -3958705157555305931;
	{
	.reg .u32 %r0, %r1, %r2, %r3, %alo, %ahi, %blo, %bhi;
	mov.b64 	{%alo,%ahi}, %rd73;
	mov.b64 	{%blo,%bhi}, %rd51;
	mul.lo.u32 	%r0, %alo, %blo;
	mul.hi.u32 	%r1, %alo, %blo;
	mad.lo.cc.u32 	%r1, %alo, %bhi, %r1;
	madc.hi.u32 	%r2, %alo, %bhi, 0;
	mad.lo.cc.u32 	%r1, %ahi, %blo, %r1;
	madc.hi.cc.u32 	%r2, %ahi, %blo, %r2;
	madc.hi.u32 	%r3, %ahi, %bhi, 0;
	mad.lo.cc.u32 	%r2, %ahi, %bhi, %r2;
	addc.u32 	%r3, %r3, 0;
	mov.b64 	%rd52, {%r0,%r1};
	mov.b64 	%rd53, {%r2,%r3};
	}
	setp.gt.s64 	%p9, %rd53, 0;
	{
	.reg .u32 %r0, %r1, %r2, %r3, %a0, %a1, %a2, %a3, %b0, %b1, %b2, %b3;
	mov.b64 	{%a0,%a1}, %rd52;
	mov.b64 	{%a2,%a3}, %rd53;
	mov.b64 	{%b0,%b1}, %rd52;
	mov.b64 	{%b2,%b3}, %rd53;
	add.cc.u32 	%r0, %a0, %b0;
	addc.cc.u32 	%r1, %a1, %b1;
	addc.cc.u32 	%r2, %a2, %b2;
	addc.u32 	%r3, %a3, %b3;
	mov.b64 	%rd54, {%r0,%r1};
	mov.b64 	%rd55, {%r2,%r3};
	}
	selp.b64 	%rd56, %rd55, %rd53, %p9;
	selp.s64 	%rd57, -1, 0, %p9;
	sub.s64 	%rd58, %rd57, %rd15;
	cvt.u64.u32 	%rd59, %r17;
	shl.b64 	%rd60, %rd59, 32;
	add.s64 	%rd61, %rd56, 1;
	shr.u64 	%rd62, %rd61, 10;
	add.s64 	%rd63, %rd62, 1;
	shr.u64 	%rd64, %rd63, 1;
	shl.b64 	%rd65, %rd58, 52;
	add.s64 	%rd66, %rd65, %rd64;
	add.s64 	%rd67, %rd66, 4602678819172646912;
	or.b64  	%rd68, %rd67, %rd60;
	mov.b64 	%fd4, %rd68;
$L__BB3_9:
	st.param.f64 	[func_retval0], %fd4;
	st.param.b32 	[func_retval0+8], %r46;
	ret;

}
.func  (.param .b64 func_retval0) __internal_accurate_pow(
	.param .b64 __internal_accurate_pow_param_0,
	.param .b64 __internal_accurate_pow_param_1
)
{
	.reg .pred 	%p<8>;
	.reg .b32 	%r<49>;
	.reg .b32 	%f<3>;
	.reg .b64 	%fd<109>;

	ld.param.f64 	%fd10, [__internal_accurate_pow_param_0];
	ld.param.f64 	%fd11, [__internal_accurate_pow_param_1];
	{
	.reg .b32 %temp; 
	mov.b64 	{%temp, %r46}, %fd10;
	}
	{
	.reg .b32 %temp; 
	mov.b64 	{%r45, %temp}, %fd10;
	}
	shr.u32 	%r47, %r46, 20;
	setp.gt.u32 	%p1, %r46, 1048575;
	@%p1 bra 	$L__BB4_2;
	mul.f64 	%fd12, %fd10, 0d4350000000000000;
	{
	.reg .b32 %temp; 
	mov.b64 	{%temp, %r46}, %fd12;
	}
	{
	.reg .b32 %temp; 
	mov.b64 	{%r45, %temp}, %fd12;
	}
	shr.u32 	%r16, %r46, 20;
	add.s32 	%r47, %r16, -54;
$L__BB4_2:
	add.s32 	%r48, %r47, -1023;
	and.b32  	%r17, %r46, -2146435073;
	or.b32  	%r18, %r17, 1072693248;
	mov.b64 	%fd107, {%r45, %r18};
	setp.lt.u32 	%p2, %r18, 1073127583;
	@%p2 bra 	$L__BB4_4;
	{
	.reg .b32 %temp; 
	mov.b64 	{%r19, %temp}, %fd107;
	}
	{
	.reg .b32 %temp; 
	mov.b64 	{%temp, %r20}, %fd107;
	}
	add.s32 	%r21, %r20, -1048576;
	mov.b64 	%fd107, {%r19, %r21};
	add.s32 	%r48, %r47, -1022;
$L__BB4_4:
	add.f64 	%fd13, %fd107, 0dBFF0000000000000;
	add.f64 	%fd14, %fd107, 0d3FF0000000000000;
	rcp.approx.ftz.f64 	%fd15, %fd14;
	neg.f64 	%fd16, %fd14;
	fma.rn.f64 	%fd17, %fd16, %fd15, 0d3FF0000000000000;
	fma.rn.f64 	%fd18, %fd17, %fd17, %fd17;
	fma.rn.f64 	%fd19, %fd18, %fd15, %fd15;
	mul.f64 	%fd20, %fd13, %fd19;
	fma.rn.f64 	%fd21, %fd13, %fd19, %fd20;
	mul.f64 	%fd22, %fd21, %fd21;
	fma.rn.f64 	%fd23, %fd22, 0d3EB0F5FF7D2CAFE2, 0d3ED0F5D241AD3B5A;
	fma.rn.f64 	%fd24, %fd23, %fd22, 0d3EF3B20A75488A3F;
	fma.rn.f64 	%fd25, %fd24, %fd22, 0d3F1745CDE4FAECD5;
	fma.rn.f64 	%fd26, %fd25, %fd22, 0d3F3C71C7258A578B;
	fma.rn.f64 	%fd27, %fd26, %fd22, 0d3F6249249242B910;
	fma.rn.f64 	%fd28, %fd27, %fd22, 0d3F89999999999DFB;
	sub.f64 	%fd29, %fd13, %fd21;
	add.f64 	%fd30, %fd29, %fd29;
	neg.f64 	%fd31, %fd21;
	fma.rn.f64 	%fd32, %fd31, %fd13, %fd30;
	mul.f64 	%fd33, %fd19, %fd32;
	fma.rn.f64 	%fd34, %fd22, %fd28, 0d3FB5555555555555;
	mov.f64 	%fd35, 0d3FB5555555555555;
	sub.f64 	%fd36, %fd35, %fd34;
	fma.rn.f64 	%fd37, %fd22, %fd28, %fd36;
	add.f64 	%fd38, %fd37, 0dBC46A4CB00B9E7B0;
	add.f64 	%fd39, %fd34, %fd38;
	sub.f64 	%fd40, %fd34, %fd39;
	add.f64 	%fd41, %fd38, %fd40;
	mul.rn.f64 	%fd42, %fd21, %fd21;
	neg.f64 	%fd43, %fd42;
	fma.rn.f64 	%fd44, %fd21, %fd21, %fd43;
	{
	.reg .b32 %temp; 
	mov.b64 	{%r22, %temp}, %fd33;
	}
	{
	.reg .b32 %temp; 
	mov.b64 	{%temp, %r23}, %fd33;
	}
	add.s32 	%r24, %r23, 1048576;
	mov.b64 	%fd45, {%r22, %r24};
	fma.rn.f64 	%fd46, %fd21, %fd45, %fd44;
	mul.rn.f64 	%fd47, %fd42, %fd21;
	neg.f64 	%fd48, %fd47;
	fma.rn.f64 	%fd49, %fd42, %fd21, %fd48;
	fma.rn.f64 	%fd50, %fd42, %fd33, %fd49;
	fma.rn.f64 	%fd51, %fd46, %fd21, %fd50;
	mul.rn.f64 	%fd52, %fd39, %fd47;
	neg.f64 	%fd53, %fd52;
	fma.rn.f64 	%fd54, %fd39, %fd47, %fd53;
	fma.rn.f64 	%fd55, %fd39, %fd51, %fd54;
	fma.rn.f64 	%fd56, %fd41, %fd47, %fd55;
	add.f64 	%fd57, %fd52, %fd56;
	sub.f64 	%fd58, %fd52, %fd57;
	add.f64 	%fd59, %fd56, %fd58;
	add.f64 	%fd60, %fd21, %fd57;
	sub.f64 	%fd61, %fd21, %fd60;
	add.f64 	%fd62, %fd57, %fd61;
	add.f64 	%fd63, %fd59, %fd62;
	add.f64 	%fd64, %fd33, %fd63;
	add.f64 	%fd65, %fd60, %fd64;
	sub.f64 	%fd66, %fd60, %fd65;
	add.f64 	%fd67, %fd64, %fd66;
	xor.b32  	%r25, %r48, -2147483648;
	mov.b32 	%r26, 1127219200;
	mov.b64 	%fd68, {%r25, %r26};
	mov.b32 	%r27, -2147483648;
	mov.b64 	%fd69, {%r27, %r26};
	sub.f64 	%fd70, %fd68, %fd69;
	fma.rn.f64 	%fd71, %fd70, 0d3FE62E42FEFA39EF, %fd65;
	fma.rn.f64 	%fd72, %fd70, 0dBFE62E42FEFA39EF, %fd71;
	sub.f64 	%fd73, %fd72, %fd65;
	sub.f64 	%fd74, %fd67, %fd73;
	fma.rn.f64 	%fd75, %fd70, 0d3C7ABC9E3B39803F, %fd74;
	add.f64 	%fd76, %fd71, %fd75;
	sub.f64 	%fd77, %fd71, %fd76;
	add.f64 	%fd78, %fd75, %fd77;
	{
	.reg .b32 %temp; 
	mov.b64 	{%temp, %r28}, %fd11;
	}
	{
	.reg .b32 %temp; 
	mov.b64 	{%r29, %temp}, %fd11;
	}
	shl.b32 	%r30, %r28, 1;
	setp.gt.u32 	%p3, %r30, -33554433;
	and.b32  	%r31, %r28, -15728641;
	selp.b32 	%r32, %r31, %r28, %p3;
	mov.b64 	%fd79, {%r29, %r32};
	mul.rn.f64 	%fd80, %fd76, %fd79;
	neg.f64 	%fd81, %fd80;
	fma.rn.f64 	%fd82, %fd76, %fd79, %fd81;
	fma.rn.f64 	%fd83, %fd78, %fd79, %fd82;
	add.f64 	%fd4, %fd80, %fd83;
	sub.f64 	%fd84, %fd80, %fd4;
	add.f64 	%fd5, %fd83, %fd84;
	fma.rn.f64 	%fd85, %fd4, 0d3FF71547652B82FE, 0d4338000000000000;
	{
	.reg .b32 %temp; 
	mov.b64 	{%r13, %temp}, %fd85;
	}
	mov.f64 	%fd86, 0dC338000000000000;
	add.rn.f64 	%fd87, %fd85, %fd86;
	fma.rn.f64 	%fd88, %fd87, 0dBFE62E42FEFA39EF, %fd4;
	fma.rn.f64 	%fd89, %fd87, 0dBC7ABC9E3B39803F, %fd88;
	fma.rn.f64 	%fd90, %fd89, 0d3E5ADE1569CE2BDF, 0d3E928AF3FCA213EA;
	fma.rn.f64 	%fd91, %fd90, %fd89, 0d3EC71DEE62401315;
	fma.rn.f64 	%fd92, %fd91, %fd89, 0d3EFA01997C89EB71;
	fma.rn.f64 	%fd93, %fd92, %fd89, 0d3F2A01A014761F65;
	fma.rn.f64 	%fd94, %fd93, %fd89, 0d3F56C16C1852B7AF;
	fma.rn.f64 	%fd95, %fd94, %fd89, 0d3F81111111122322;
	fma.rn.f64 	%fd96, %fd95, %fd89, 0d3FA55555555502A1;
	fma.rn.f64 	%fd97, %fd96, %fd89, 0d3FC5555555555511;
	fma.rn.f64 	%fd98, %fd97, %fd89, 0d3FE000000000000B;
	fma.rn.f64 	%fd99, %fd98, %fd89, 0d3FF0000000000000;
	fma.rn.f64 	%fd100, %fd99, %fd89, 0d3FF0000000000000;
	{
	.reg .b32 %temp; 
	mov.b64 	{%r14, %temp}, %fd100;
	}
	{
	.reg .b32 %temp; 
	mov.b64 	{%temp, %r15}, %fd100;
	}
	shl.b32 	%r33, %r13, 20;
	add.s32 	%r34, %r33, %r15;
	mov.b64 	%fd108, {%r14, %r34};
	{
	.reg .b32 %temp; 
	mov.b64 	{%temp, %r35}, %fd4;
	}
	mov.b32 	%f2, %r35;
	abs.f32 	%f1, %f2;
	setp.lt.f32 	%p4, %f1, 0f4086232B;
	@%p4 bra 	$L__BB4_7;
	setp.lt.f64 	%p5, %fd4, 0d0000000000000000;
	add.f64 	%fd101, %fd4, 0d7FF0000000000000;
	selp.f64 	%fd108, 0d0000000000000000, %fd101, %p5;
	setp.geu.f32 	%p6, %f1, 0f40874800;
	@%p6 bra 	$L__BB4_7;
	shr.u32 	%r36, %r13, 31;
	add.s32 	%r37, %r13, %r36;
	shr.s32 	%r38, %r37, 1;
	shl.b32 	%r39, %r38, 20;
	add.s32 	%r40, %r15, %r39;
	mov.b64 	%fd102, {%r14, %r40};
	sub.s32 	%r41, %r13, %r38;
	shl.b32 	%r42, %r41, 20;
	add.s32 	%r43, %r42, 1072693248;
	mov.b32 	%r44, 0;
	mov.b64 	%fd103, {%r44, %r43};
	mul.f64 	%fd108, %fd103, %fd102;
$L__BB4_7:
	abs.f64 	%fd104, %fd108;
	setp.eq.f64 	%p7, %fd104, 0d7FF0000000000000;
	fma.rn.f64 	%fd105, %fd108, %fd5, %fd108;
	selp.f64 	%fd106, %fd108, %fd105, %p7;
	st.param.f64 	[func_retval0], %fd106;
	ret;

}


// ===== COMPILED SASS (sm_100) =====

	.target	sm_100

	.elftype	@"ET_EXEC"


//--------------------- .note.nv.tkinfo           --------------------------
	.section	.note.nv.tkinfo,"",@"SHT_NOTE"
	.sectionflags	@"SHF_NOTE_NV_TKINFO"
	.tkinfo
        /*0018*/ 	.word	0x00000002
        /*0030*/ 	.string	""
        /*0030*/ 	.string	"ptxas"
        /*0030*/ 	.string	"Cuda compilation tools, release 13.0, V13.0.88"
        /*0030*/ 	.string	"Build cuda_13.0.r13.0/compiler.36424714_0"
        /*0030*/ 	.string	"-arch sm_100 -m 64 "



//--------------------- .note.nv.cuinfo           --------------------------
	.section	.note.nv.cuinfo,"",@"SHT_NOTE"
	.sectionflags	@"SHF_NOTE_NV_CUINFO"
        /*0018*/ 	.short	0x0002
        /*001a*/ 	.short	0x0064
        /*001c*/ 	.short	0x0082
	.zero		2


//--------------------- .nv.info                  --------------------------
	.section	.nv.info,"",@"SHT_CUDA_INFO"
	.align	4


	//----- nvinfo : EIATTR_REGCOUNT
	.align		4
        /*0000*/ 	.byte	0x04, 0x2f
        /*0002*/ 	.short	(.L_3 - .L_2)
	.align		4
.L_2:
        /*0004*/ 	.word	index@(_Z7TempFFTPdS_S_S_iii)
        /*0008*/ 	.word	0x00000040


	//----- nvinfo : EIATTR_FRAME_SIZE
	.align		4
.L_3:
        /*000c*/ 	.byte	0x04, 0x11
        /*000e*/ 	.short	(.L_5 - .L_4)
	.align		4
.L_4:
        /*0010*/ 	.word	index@($_Z7TempFFTPdS_S_S_iii$__internal_trig_reduction_slowpathd)
        /*0014*/ 	.word	0x00000028


	//----- nvinfo : EIATTR_FRAME_SIZE
	.align		4
.L_5:
        /*0018*/ 	.byte	0x04, 0x11
        /*001a*/ 	.short	(.L_7 - .L_6)
	.align		4
.L_6:
        /*001c*/ 	.word	index@($_Z7TempFFTPdS_S_S_iii$__internal_accurate_pow)
        /*0020*/ 	.word	0x00000028


	//----- nvinfo : EIATTR_FRAME_SIZE
	.align		4
.L_7:
        /*0024*/ 	.byte	0x04, 0x11
        /*0026*/ 	.short	(.L_9 - .L_8)
	.align		4
.L_8:
        /*0028*/ 	.word	index@($__internal_1_$__cuda_sm20_dsqrt_rn_f64_mediumpath_v1)
        /*002c*/ 	.word	0x00000028


	//----- nvinfo : EIATTR_FRAME_SIZE
	.align		4
.L_9:
        /*0030*/ 	.byte	0x04, 0x11
        /*0032*/ 	.short	(.L_11 - .L_10)
	.align		4
.L_10:
        /*0034*/ 	.word	index@($__internal_0_$__cuda_sm20_div_rn_f64_full)
        /*0038*/ 	.word	0x00000028


	//----- nvinfo : EIATTR_FRAME_SIZE
	.align		4
.L_11:
        /*003c*/ 	.byte	0x04, 0x11
        /*003e*/ 	.short	(.L_13 - .L_12)
	.align		4
.L_12:
        /*0040*/ 	.word	index@(_Z7TempFFTPdS_S_S_iii)
        /*0044*/ 	.word	0x00000028


	//----- nvinfo : EIATTR_REGCOUNT
	.align		4
.L_13:
        /*0048*/ 	.byte	0x04, 0x2f
        /*004a*/ 	.short	(.L_15 - .L_14)
	.align		4
.L_14:
        /*004c*/ 	.word	index@(_Z6powsumPdS_S_S_S_S_iiid)
        /*0050*/ 	.word	0x0000000c


	//----- nvinfo : EIATTR_FRAME_SIZE
	.align		4
.L_15:
        /*0054*/ 	.byte	0x04, 0x11
        /*0056*/ 	.short	(.L_17 - .L_16)
	.align		4
.L_16:
        /*0058*/ 	.word	index@(_Z6powsumPdS_S_S_S_S_iiid)
        /*005c*/ 	.word	0x00000000


	//----- nvinfo : EIATTR_REGCOUNT
	.align		4
.L_17:
        /*0060*/ 	.byte	0x04, 0x2f
        /*0062*/ 	.short	(.L_19 - .L_18)
	.align		4
.L_18:
        /*0064*/ 	.word	index@(_Z7kernel3PdS_S_S_S_S_iii)
        /*0068*/ 	.word	0x00000020


	//----- nvinfo : EIATTR_FRAME_SIZE
	.align		4
.L_19:
        /*006c*/ 	.byte	0x04, 0x11
        /*006e*/ 	.short	(.L_21 - .L_20)
	.align		4
.L_20:
        /*0070*/ 	.word	index@(_Z7kernel3PdS_S_S_S_S_iii)
        /*0074*/ 	.word	0x00000000


	//----- nvinfo : EIATTR_MIN_STACK_SIZE
	.align		4
.L_21:
        /*0078*/ 	.byte	0x04, 0x12
        /*007a*/ 	.short	(.L_23 - .L_22)
	.align		4
.L_22:
        /*007c*/ 	.word	index@(_Z7kernel3PdS_S_S_S_S_iii)
        /*0080*/ 	.word	0x00000000


	//----- nvinfo : EIATTR_MIN_STACK_SIZE
	.align		4
.L_23:
        /*0084*/ 	.byte	0x04, 0x12
        /*0086*/ 	.short	(.L_25 - .L_24)
	.align		4
.L_24:
        /*0088*/ 	.word	index@(_Z6powsumPdS_S_S_S_S_iiid)
        /*008c*/ 	.word	0x00000000


	//----- nvinfo : EIATTR_MIN_STACK_SIZE
	.align		4
.L_25:
        /*0090*/ 	.byte	0x04, 0x12
        /*0092*/ 	.short	(.L_27 - .L_26)
	.align		4
.L_26:
        /*0094*/ 	.word	index@(_Z7TempFFTPdS_S_S_iii)
        /*0098*/ 	.word	0x00000028
.L_27:


//--------------------- .nv.compat                --------------------------
	.section	.nv.compat,"",@"SHT_CUDA_COMPAT_INFO"
	.align	4
        /*0000*/ 	.byte	0x02, 0x09, 0x00, 0x00, 0x02, 0x02, 0x01, 0x00, 0x02, 0x05, 0x05, 0x00, 0x03, 0x07, 0x01, 0x01
        /*0010*/ 	.byte	0x02, 0x03, 0x00, 0x00, 0x02, 0x06, 0x01, 0x00, 0x04, 0x0b, 0x08, 0x00, 0x01, 0x00, 0x00, 0x00
        /*0020*/ 	.byte	0x00, 0x00, 0x00, 0x00


//--------------------- .nv.info._Z7kernel3PdS_S_S_S_S_iii --------------------------
	.section	.nv.info._Z7kernel3PdS_S_S_S_S_iii,"",@"SHT_CUDA_INFO"
	.sectionflags	@""
	.align	4


	//----- nvinfo : EIATTR_CUDA_API_VERSION
	.align		4
        /*0000*/ 	.byte	0x04, 0x37
        /*0002*/ 	.short	(.L_29 - .L_28)
.L_28:
        /*0004*/ 	.word	0x00000082


	//----- nvinfo : EIATTR_KPARAM_INFO
	.align		4
.L_29:
        /*0008*/ 	.byte	0x04, 0x17
        /*000a*/ 	.short	(.L_31 - .L_30)
.L_30:
        /*000c*/ 	.word	0x00000000
        /*0010*/ 	.short	0x0008
        /*0012*/ 	.short	0x0038
        /*0014*/ 	.byte	0x00, 0xf0, 0x11, 0x00


	//----- nvinfo : EIATTR_KPARAM_INFO
	.align		4
.L_31:
        /*0018*/ 	.byte	0x04, 0x17
        /*001a*/ 	.short	(.L_33 - .L_32)
.L_32:
        /*001c*/ 	.word	0x00000000
        /*0020*/ 	.short	0x0007
        /*0022*/ 	.short	0x0034
        /*0024*/ 	.byte	0x00, 0xf0, 0x11, 0x00


	//----- nvinfo : EIATTR_KPARAM_INFO
	.align		4
.L_33:
        /*0028*/ 	.byte	0x04, 0x17
        /*002a*/ 	.short	(.L_35 - .L_34)
.L_34:
        /*002c*/ 	.word	0x00000000
        /*0030*/ 	.short	0x0006
        /*0032*/ 	.short	0x0030
        /*0034*/ 	.byte	0x00, 0xf0, 0x11, 0x00


	//----- nvinfo : EIATTR_KPARAM_INFO
	.align		4
.L_35:
        /*0038*/ 	.byte	0x04, 0x17
        /*003a*/ 	.short	(.L_37 - .L_36)
.L_36:
        /*003c*/ 	.word	0x00000000
        /*0040*/ 	.short	0x0005
        /*0042*/ 	.short	0x0028
        /*0044*/ 	.byte	0x00, 0xf5, 0x21, 0x00


	//----- nvinfo : EIATTR_KPARAM_INFO
	.align		4
.L_37:
        /*0048*/ 	.byte	0x04, 0x17
        /*004a*/ 	.short	(.L_39 - .L_38)
.L_38:
        /*004c*/ 	.word	0x00000000
        /*0050*/ 	.short	0x0004
        /*0052*/ 	.short	0x0020
        /*0054*/ 	.byte	0x00, 0xf5, 0x21, 0x00


	//----- nvinfo : EIATTR_KPARAM_INFO
	.align		4
.L_39:
        /*0058*/ 	.byte	0x04, 0x17
        /*005a*/ 	.short	(.L_41 - .L_40)
.L_40:
        /*005c*/ 	.word	0x00000000
        /*0060*/ 	.short	0x0003
        /*0062*/ 	.short	0x0018
        /*0064*/ 	.byte	0x00, 0xf5, 0x21, 0x00


	//----- nvinfo : EIATTR_KPARAM_INFO
	.align		4
.L_41:
        /*0068*/ 	.byte	0x04, 0x17
        /*006a*/ 	.short	(.L_43 - .L_42)
.L_42:
        /*006c*/ 	.word	0x00000000
        /*0070*/ 	.short	0x0002
        /*0072*/ 	.short	0x0010
        /*0074*/ 	.byte	0x00, 0xf5, 0x21, 0x00


	//----- nvinfo : EIATTR_KPARAM_INFO
	.align		4
.L_43:
        /*0078*/ 	.byte	0x04, 0x17
        /*007a*/ 	.short	(.L_45 - .L_44)
.L_44:
        /*007c*/ 	.word	0x00000000
        /*0080*/ 	.short	0x0001
        /*0082*/ 	.short	0x0008
        /*0084*/ 	.byte	0x00, 0xf5, 0x21, 0x00


	//----- nvinfo : EIATTR_KPARAM_INFO
	.align		4
.L_45:
        /*0088*/ 	.byte	0x04, 0x17
        /*008a*/ 	.short	(.L_47 - .L_46)
.L_46:
        /*008c*/ 	.word	0x00000000
        /*0090*/ 	.short	0x0000
        /*0092*/ 	.short	0x0000
        /*0094*/ 	.byte	0x00, 0xf5, 0x21, 0x00


	//----- nvinfo : EIATTR_SPARSE_MMA_MASK
	.align		4
.L_47:
        /*0098*/ 	.byte	0x03, 0x50
        /*009a*/ 	.short	0x0000


	//----- nvinfo : EIATTR_MAXREG_COUNT
	.align		4
        /*009c*/ 	.byte	0x03, 0x1b
        /*009e*/ 	.short	0x00ff


	//----- nvinfo : EIATTR_MERCURY_ISA_VERSION
	.align		4
        /*00a0*/ 	.byte	0x03, 0x5f
        /*00a2*/ 	.short	0x0101


	//----- nvinfo : EIATTR_VRC_CTA_INIT_COUNT
	.align		4
        /*00a4*/ 	.byte	0x02, 0x4a
	.zero		1
	.zero		1


	//----- nvinfo : EIATTR_EXIT_INSTR_OFFSETS
	.align		4
        /*00a8*/ 	.byte	0x04, 0x1c
        /*00aa*/ 	.short	(.L_49 - .L_48)


	//   ....[0]....
.L_48:
        /*00ac*/ 	.word	0x00000060


	//   ....[1]....
        /*00b0*/ 	.word	0x00001d30


	//   ....[2]....
        /*00b4*/ 	.word	0x000022a0


	//   ....[3]....
        /*00b8*/ 	.word	0x00002650


	//   ....[4]....
        /*00bc*/ 	.word	0x00002790


	//   ....[5]....
        /*00c0*/ 	.word	0x00002860


	//----- nvinfo : EIATTR_CBANK_PARAM_SIZE
	.align		4
.L_49:
        /*00c4*/ 	.byte	0x03, 0x19
        /*00c6*/ 	.short	0x003c


	//----- nvinfo : EIATTR_PARAM_CBANK
	.align		4
        /*00c8*/ 	.byte	0x04, 0x0a
        /*00ca*/ 	.short	(.L_51 - .L_50)
	.align		4
.L_50:
        /*00cc*/ 	.word	index@(.nv.constant0._Z7kernel3PdS_S_S_S_S_iii)
        /*00d0*/ 	.short	0x0380
        /*00d2*/ 	.short	0x003c


	//----- nvinfo : EIATTR_SW_WAR
	.align		4
.L_51:
        /*00d4*/ 	.byte	0x04, 0x36
        /*00d6*/ 	.short	(.L_53 - .L_52)
.L_52:
        /*00d8*/ 	.word	0x00000008
.L_53:


//--------------------- .nv.info._Z6powsumPdS_S_S_S_S_iiid --------------------------
	.section	.nv.info._Z6powsumPdS_S_S_S_S_iiid,"",@"SHT_CUDA_INFO"
	.sectionflags	@""
	.align	4


	//----- nvinfo : EIATTR_CUDA_API_VERSION
	.align		4
        /*0000*/ 	.byte	0x04, 0x37
        /*0002*/ 	.short	(.L_55 - .L_54)
.L_54:
        /*0004*/ 	.word	0x00000082


	//----- nvinfo : EIATTR_KPARAM_INFO
	.align		4
.L_55:
        /*0008*/ 	.byte	0x04, 0x17
        /*000a*/ 	.short	(.L_57 - .L_56)
.L_56:
        /*000c*/ 	.word	0x00000000
        /*0010*/ 	.short	0x0009
        /*0012*/ 	.short	0x0040
        /*0014*/ 	.byte	0x00, 0xf0, 0x21, 0x00


	//----- nvinfo : EIATTR_KPARAM_INFO
	.align		4
.L_57:
        /*0018*/ 	.byte	0x04, 0x17
        /*001a*/ 	.short	(.L_59 - .L_58)
.L_58:
        /*001c*/ 	.word	0x00000000
        /*0020*/ 	.short	0x0008
        /*0022*/ 	.short	0x0038
        /*0024*/ 	.byte	0x00, 0xf0, 0x11, 0x00


	//----- nvinfo : EIATTR_KPARAM_INFO
	.align		4
.L_59:
        /*0028*/ 	.byte	0x04, 0x17
        /*002a*/ 	.short	(.L_61 - .L_60)
.L_60:
        /*002c*/ 	.word	0x00000000
        /*0030*/ 	.short	0x0007
        /*0032*/ 	.short	0x0034
        /*0034*/ 	.byte	0x00, 0xf0, 0x11, 0x00


	//----- nvinfo : EIATTR_KPARAM_INFO
	.align		4
.L_61:
        /*0038*/ 	.byte	0x04, 0x17
        /*003a*/ 	.short	(.L_63 - .L_62)
.L_62:
        /*003c*/ 	.word	0x00000000
        /*0040*/ 	.short	0x0006
        /*0042*/ 	.short	0x0030
        /*0044*/ 	.byte	0x00, 0xf0, 0x11, 0x00


	//----- nvinfo : EIATTR_KPARAM_INFO
	.align		4
.L_63:
        /*0048*/ 	.byte	0x04, 0x17
        /*004a*/ 	.short	(.L_65 - .L_64)
.L_64:
        /*004c*/ 	.word	0x00000000
        /*0050*/ 	.short	0x0005
        /*0052*/ 	.short	0x0028
        /*0054*/ 	.byte	0x00, 0xf5, 0x21, 0x00


	//----- nvinfo : EIATTR_KPARAM_INFO
	.align		4
.L_65:
        /*0058*/ 	.byte	0x04, 0x17
        /*005a*/ 	.short	(.L_67 - .L_66)
.L_66:
        /*005c*/ 	.word	0x00000000
        /*0060*/ 	.short	0x0004
        /*0062*/ 	.short	0x0020
        /*0064*/ 	.byte	0x00, 0xf5, 0x21, 0x00


	//----- nvinfo : EIATTR_KPARAM_INFO
	.align		4
.L_67:
        /*0068*/ 	.byte	0x04, 0x17
        /*006a*/ 	.short	(.L_69 - .L_68)
.L_68:
        /*006c*/ 	.word	0x00000000
        /*0070*/ 	.short	0x0003
        /*0072*/ 	.short	0x0018
        /*0074*/ 	.byte	0x00, 0xf5, 0x21, 0x00


	//----- nvinfo : EIATTR_KPARAM_INFO
	.align		4
.L_69:
        /*0078*/ 	.byte	0x04, 0x17
        /*007a*/ 	.short	(.L_71 - .L_70)
.L_70:
        /*007c*/ 	.word	0x00000000
        /*0080*/ 	.short	0x0002
        /*0082*/ 	.short	0x0010
        /*0084*/ 	.byte	0x00, 0xf5, 0x21, 0x00


	//----- nvinfo : EIATTR_KPARAM_INFO
	.align		4
.L_71:
        /*0088*/ 	.byte	0x04, 0x17
        /*008a*/ 	.short	(.L_73 - .L_72)
.L_72:
        /*008c*/ 	.word	0x00000000
        /*0090*/ 	.short	0x0001
        /*0092*/ 	.short	0x0008
        /*0094*/ 	.byte	0x00, 0xf5, 0x21, 0x00


	//----- nvinfo : EIATTR_KPARAM_INFO
	.align		4
.L_73:
        /*0098*/ 	.byte	0x04, 0x17
        /*009a*/ 	.short	(.L_75 - .L_74)
.L_74:
        /*009c*/ 	.word	0x00000000
        /*00a0*/ 	.short	0x0000
        /*00a2*/ 	.short	0x0000
        /*00a4*/ 	.byte	0x00, 0xf5, 0x21, 0x00


	//----- nvinfo : EIATTR_SPARSE_MMA_MASK
	.align		4
.L_75:
        /*00a8*/ 	.byte	0x03, 0x50
        /*00aa*/ 	.short	0x0000


	//----- nvinfo : EIATTR_MAXREG_COUNT
	.align		4
        /*00ac*/ 	.byte	0x03, 0x1b
        /*00ae*/ 	.short	0x00ff


	//----- nvinfo : EIATTR_MERCURY_ISA_VERSION
	.align		4
        /*00b0*/ 	.byte	0x03, 0x5f
        /*00b2*/ 	.short	0x0101


	//----- nvinfo : EIATTR_VRC_CTA_INIT_COUNT
	.align		4
        /*00b4*/ 	.byte	0x02, 0x4a
	.zero		1
	.zero		1


	//----- nvinfo : EIATTR_EXIT_INSTR_OFFSETS
	.align		4
        /*00b8*/ 	.byte	0x04, 0x1c
        /*00ba*/ 	.short	(.L_77 - .L_76)


	//   ....[0]....
.L_76:
        /*00bc*/ 	.word	0x00000140


	//   ....[1]....
        /*00c0*/ 	.word	0x000001b0


	//----- nvinfo : EIATTR_CBANK_PARAM_SIZE
	.align		4
.L_77:
        /*00c4*/ 	.byte	0x03, 0x19
        /*00c6*/ 	.short	0x0048


	//----- nvinfo : EIATTR_PARAM_CBANK
	.align		4
        /*00c8*/ 	.byte	0x04, 0x0a
        /*00ca*/ 	.short	(.L_79 - .L_78)
	.align		4
.L_78:
        /*00cc*/ 	.word	index@(.nv.constant0._Z6powsumPdS_S_S_S_S_iiid)
        /*00d0*/ 	.short	0x0380
        /*00d2*/ 	.short	0x0048


	//----- nvinfo : EIATTR_SW_WAR
	.align		4
.L_79:
        /*00d4*/ 	.byte	0x04, 0x36
        /*00d6*/ 	.short	(.L_81 - .L_80)
.L_80:
        /*00d8*/ 	.word	0x00000008
.L_81:


//--------------------- .nv.info._Z7TempFFTPdS_S_S_iii --------------------------
	.section	.nv.info._Z7TempFFTPdS_S_S_iii,"",@"SHT_CUDA_INFO"
	.sectionflags	@""
	.align	4


	//----- nvinfo : EIATTR_CUDA_API_VERSION
	.align		4
        /*0000*/ 	.byte	0x04, 0x37
        /*0002*/ 	.short	(.L_83 - .L_82)
.L_82:
        /*0004*/ 	.word	0x00000082


	//----- nvinfo : EIATTR_KPARAM_INFO
	.align		4
.L_83:
        /*0008*/ 	.byte	0x04, 0x17
        /*000a*/ 	.short	(.L_85 - .L_84)
.L_84:
        /*000c*/ 	.word	0x00000000
        /*0010*/ 	.short	0x0006
        /*0012*/ 	.short	0x0028
        /*0014*/ 	.byte	0x00, 0xf0, 0x11, 0x00


	//----- nvinfo : EIATTR_KPARAM_INFO
	.align		4
.L_85:
        /*0018*/ 	.byte	0x04, 0x17
        /*001a*/ 	.short	(.L_87 - .L_86)
.L_86:
        /*001c*/ 	.word	0x00000000
        /*0020*/ 	.short	0x0005
        /*0022*/ 	.short	0x0024
        /*0024*/ 	.byte	0x00, 0xf0, 0x11, 0x00


	//----- nvinfo : EIATTR_KPARAM_INFO
	.align		4
.L_87:
        /*0028*/ 	.byte	0x04, 0x17
        /*002a*/ 	.short	(.L_89 - .L_88)
.L_88:
        /*002c*/ 	.word	0x00000000
        /*0030*/ 	.short	0x0004
        /*0032*/ 	.short	0x0020
        /*0034*/ 	.byte	0x00, 0xf0, 0x11, 0x00


	//----- nvinfo : EIATTR_KPARAM_INFO
	.align		4
.L_89:
        /*0038*/ 	.byte	0x04, 0x17
        /*003a*/ 	.short	(.L_91 - .L_90)
.L_90:
        /*003c*/ 	.word	0x00000000
        /*0040*/ 	.short	0x0003
        /*0042*/ 	.short	0x0018
        /*0044*/ 	.byte	0x00, 0xf5, 0x21, 0x00


	//----- nvinfo : EIATTR_KPARAM_INFO
	.align		4
.L_91:
        /*0048*/ 	.byte	0x04, 0x17
        /*004a*/ 	.short	(.L_93 - .L_92)
.L_92:
        /*004c*/ 	.word	0x00000000
        /*0050*/ 	.short	0x0002
        /*0052*/ 	.short	0x0010
        /*0054*/ 	.byte	0x00, 0xf5, 0x21, 0x00


	//----- nvinfo : EIATTR_KPARAM_INFO
	.align		4
.L_93:
        /*0058*/ 	.byte	0x04, 0x17
        /*005a*/ 	.short	(.L_95 - .L_94)
.L_94:
        /*005c*/ 	.word	0x00000000
        /*0060*/ 	.short	0x0001
        /*0062*/ 	.short	0x0008
        /*0064*/ 	.byte	0x00, 0xf5, 0x21, 0x00


	//----- nvinfo : EIATTR_KPARAM_INFO
	.align		4
.L_95:
        /*0068*/ 	.byte	0x04, 0x17
        /*006a*/ 	.short	(.L_97 - .L_96)
.L_96:
        /*006c*/ 	.word	0x00000000
        /*0070*/ 	.short	0x0000
        /*0072*/ 	.short	0x0000
        /*0074*/ 	.byte	0x00, 0xf5, 0x21, 0x00


	//----- nvinfo : EIATTR_SPARSE_MMA_MASK
	.align		4
.L_97:
        /*0078*/ 	.byte	0x03, 0x50
        /*007a*/ 	.short	0x0000


	//----- nvinfo : EIATTR_MAXREG_COUNT
	.align		4
        /*007c*/ 	.byte	0x03, 0x1b
        /*007e*/ 	.short	0x00ff


	//----- nvinfo : EIATTR_EXTERNS
	.align		4
        /*0080*/ 	.byte	0x04, 0x0f
        /*0082*/ 	.short	(.L_99 - .L_98)


	//   ....[0]....
	.align		4
.L_98:
        /*0084*/ 	.word	index@(malloc)


	//----- nvinfo : EIATTR_MERCURY_ISA_VERSION
	.align		4
.L_99:
        /*0088*/ 	.byte	0x03, 0x5f
        /*008a*/ 	.short	0x0101


	//----- nvinfo : EIATTR_VRC_CTA_INIT_COUNT
	.align		4
        /*008c*/ 	.byte	0x02, 0x4a
	.zero		1
	.zero		1


	//----- nvinfo : EIATTR_SYSCALL_OFFSETS
	.align		4
        /*0090*/ 	.byte	0x04, 0x46
        /*0092*/ 	.short	(.L_101 - .L_100)


	//   ....[0]....
.L_100:
        /*0094*/ 	.word	0x000000c0


	//   ....[1]....
        /*0098*/ 	.word	0x00000170


	//   ....[2]....
        /*009c*/ 	.word	0x00000220


	//   ....[3]....
        /*00a0*/ 	.word	0x000002d0


	//   ....[4]....
        /*00a4*/ 	.word	0x00000380


	//   ....[5]....
        /*00a8*/ 	.word	0x00000430


	//   ....[6]....
        /*00ac*/ 	.word	0x000004e0


	//   ....[7]....
        /*00b0*/ 	.word	0x00000550


	//   ....[8]....
        /*00b4*/ 	.word	0x000005c0


	//   ....[9]....
        /*00b8*/ 	.word	0x00000630


	//----- nvinfo : EIATTR_EXIT_INSTR_OFFSETS
	.align		4
.L_101:
        /*00bc*/ 	.byte	0x04, 0x1c
        /*00be*/ 	.short	(.L_103 - .L_102)


	//   ....[0]....
.L_102:
        /*00c0*/ 	.word	0x00003500


	//   ....[1]....
        /*00c4*/ 	.word	0x00005c60


	//----- nvinfo : EIATTR_CRS_STACK_SIZE
	.align		4
.L_103:
        /*00c8*/ 	.byte	0x04, 0x1e
        /*00ca*/ 	.short	(.L_105 - .L_104)
.L_104:
        /*00cc*/ 	.word	0x00000000


	//----- nvinfo : EIATTR_CBANK_PARAM_SIZE
	.align		4
.L_105:
        /*00d0*/ 	.byte	0x03, 0x19
        /*00d2*/ 	.short	0x002c


	//----- nvinfo : EIATTR_PARAM_CBANK
	.align		4
        /*00d4*/ 	.byte	0x04, 0x0a
        /*00d6*/ 	.short	(.L_107 - .L_106)
	.align		4
.L_106:
        /*00d8*/ 	.word	index@(.nv.constant0._Z7TempFFTPdS_S_S_iii)
        /*00dc*/ 	.short	0x0380
        /*00de*/ 	.short	0x002c


	//----- nvinfo : EIATTR_SW_WAR
	.align		4
.L_107:
        /*00e0*/ 	.byte	0x04, 0x36
        /*00e2*/ 	.short	(.L_109 - .L_108)
.L_108:
        /*00e4*/ 	.word	0x00000008
.L_109:


//--------------------- .nv.callgraph             --------------------------
	.section	.nv.callgraph,"",@"SHT_CUDA_CALLGRAPH"
	.align	4
	.sectionentsize	8
	.align		4
        /*0000*/ 	.word	0x00000000
	.align		4
        /*0004*/ 	.word	0xffffffff
	.align		4
        /*0008*/ 	.word	index@(_Z7TempFFTPdS_S_S_iii)
	.align		4
        /*000c*/ 	.word	index@(malloc)
	.align		4
        /*0010*/ 	.word	0x00000000
	.align		4
        /*0014*/ 	.word	0xfffffffe
	.align		4
        /*0018*/ 	.word	0x00000000
	.align		4
        /*001c*/ 	.word	0xfffffffd
	.align		4
        /*0020*/ 	.word	0x00000000
	.align		4
        /*0024*/ 	.word	0xfffffffc


//--------------------- .nv.constant4             --------------------------
	.section	.nv.constant4,"a",@progbits
	.align	8
	.align		8
.nv.constant4:
        /*0000*/ 	.dword	__cudart_i2opi_d
	.align		8
        /*0008*/ 	.dword	__cudart_sin_cos_coeffs
	.align		8
        /*0010*/ 	.dword	malloc


//--------------------- .text._Z7kernel3PdS_S_S_S_S_iii --------------------------
	.section	.text._Z7kernel3PdS_S_S_S_S_iii,"ax",@progbits
	.align	128
        .global         _Z7kernel3PdS_S_S_S_S_iii
        .type           _Z7kernel3PdS_S_S_S_S_iii,@function
        .size           _Z7kernel3PdS_S_S_S_S_iii,(.L_x_104 - _Z7kernel3PdS_S_S_S_S_iii)
        .other          _Z7kernel3PdS_S_S_S_S_iii,@"STO_CUDA_ENTRY STV_DEFAULT"
_Z7kernel3PdS_S_S_S_S_iii:
.text._Z7kernel3PdS_S_S_S_S_iii:
[----:B------:R-:W-:Y:S08]  /*0000*/  LDC R1, c[0x0][0x37c] ;  /* 0x0000df00ff017b82 */ /* 0x000ff00000000800 */
[----:B------:R-:W0:Y:S01]  /*0010*/  LDC R0, c[0x0][0x3b8] ;  /* 0x0000ee00ff007b82 */ /* 0x000e220000000800 */
[----:B------:R-:W1:Y:S02]  /*0020*/  LDCU.64 UR10, c[0x0][0x3b0] ;  /* 0x00007600ff0a77ac */ /* 0x000e640008000a00 */
[----:B-1----:R-:W-:-:S06]  /*0030*/  UIMAD UR10, UR11, UR10, URZ ;  /* 0x0000000a0b0a72a4 */ /* 0x002fcc000f8e02ff */
[----:B0-----:R-:W-:-:S05]  /*0040*/  IMAD R0, R0, UR10, RZ ;  /* 0x0000000a00007c24 */ /* 0x001fca000f8e02ff */
[----:B------:R-:W-:-:S13]  /*0050*/  ISETP.GE.AND P0, PT, R0, 0x1, PT ;  /* 0x000000010000780c */ /* 0x000fda0003f06270 */
[----:B------:R-:W-:Y:S05]  /*0060*/  @!P0 EXIT ;  /* 0x000000000000894d */ /* 0x000fea0003800000 */
[C---:B------:R-:W-:Y:S01]  /*0070*/  ISETP.GE.U32.AND P0, PT, R0.reuse, 0x8, PT ;  /* 0x000000080000780c */ /* 0x040fe20003f06070 */
[----:B------:R-:W0:Y:S01]  /*0080*/  LDCU.64 UR28, c[0x0][0x358] ;  /* 0x00006b00ff1c77ac */ /* 0x000e220008000a00 */
[----:B------:R-:W-:Y:S02]  /*0090*/  VIADD R2, R0, -UR10 ;  /* 0x8000000a00027c36 */ /* 0x000fe40008000000 */
[----:B------:R-:W-:Y:S02]  /*00a0*/  HFMA2 R3, -RZ, RZ, 0, 0 ;  /* 0x00000000ff037431 */ /* 0x000fe400000001ff */
[----:B------:R-:W-:-:S07]  /*00b0*/  IMAD.MOV.U32 R5, RZ, RZ, RZ ;  /* 0x000000ffff057224 */ /* 0x000fce00078e00ff */
[----:B------:R-:W-:Y:S05]  /*00c0*/  @!P0 BRA `(.L_x_0) ;  /* 0x0000000800888947 */ /* 0x000fea0003800000 */
[----:B------:R-:W1:Y:S01]  /*00d0*/  LDCU.128 UR12, c[0x0][0x380] ;  /* 0x00007000ff0c77ac */ /* 0x000e620008000c00 */
[----:B------:R-:W-:Y:S01]  /*00e0*/  IMAD.MOV.U32 R13, RZ, RZ, RZ ;  /* 0x000000ffff0d7224 */ /* 0x000fe200078e00ff */
[----:B------:R-:W-:Y:S01]  /*00f0*/  LOP3.LUT R12, R0, 0x7ffffff8, RZ, 0xc0, !PT ;  /* 0x7ffffff8000c7812 */ /* 0x000fe200078ec0ff */
[----:B------:R-:W-:Y:S01]  /*0100*/  IMAD.MOV.U32 R3, RZ, RZ, RZ ;  /* 0x000000ffff037224 */ /* 0x000fe200078e00ff */
[----:B------:R-:W2:Y:S01]  /*0110*/  LDCU.128 UR16, c[0x0][0x390] ;  /* 0x00007200ff1077ac */ /* 0x000ea20008000c00 */
[----:B------:R-:W-:Y:S01]  /*0120*/  UMOV UR6, 0x20 ;  /* 0x0000002000067882 */ /* 0x000fe20000000000 */
[----:B------:R-:W-:Y:S02]  /*0130*/  UMOV UR7, 0x0 ;  /* 0x0000000000077882 */ /* 0x000fe40000000000 */
[----:B-1----:R-:W-:Y:S02]  /*0140*/  UIMAD.WIDE.U32 UR4, UR12, 0x1, UR6 ;  /* 0x000000010c0478a5 */ /* 0x002fe4000f8e0006 */
[----:B------:R-:W-:-:S02]  /*0150*/  UIMAD.WIDE.U32 UR6, UR14, 0x1, UR6 ;  /* 0x000000010e0678a5 */ /* 0x000fc4000f8e0006 */
[----:B--2---:R-:W-:Y:S02]  /*0160*/  UIADD3 UR12, UP0, UPT, UR16, 0x20, URZ ;  /* 0x00000020100c7890 */ /* 0x004fe4000ff1e0ff */
[----:B------:R-:W-:Y:S01]  /*0170*/  UIADD3 UR11, UP1, UPT, UR18, 0x20, URZ ;  /* 0x00000020120b7890 */ /* 0x000fe2000ff3e0ff */
[----:B------:R-:W-:Y:S01]  /*0180*/  IMAD.U32 R4, RZ, RZ, UR4 ;  /* 0x00000004ff047e24 */ /* 0x000fe2000f8e00ff */
[----:B------:R-:W-:Y:S01]  /*0190*/  UIADD3 UR9, UPT, UPT, UR5, UR13, URZ ;  /* 0x0000000d05097290 */ /* 0x000fe2000fffe0ff */
[----:B------:R-:W-:Y:S01]  /*01a0*/  MOV R6, UR6 ;  /* 0x0000000600067c02 */ /* 0x000fe20008000f00 */
[----:B------:R-:W-:Y:S01]  /*01b0*/  UIADD3 UR8, UPT, UPT, UR7, UR15, URZ ;  /* 0x0000000f07087290 */ /* 0x000fe2000fffe0ff */
[----:B------:R-:W-:Y:S01]  /*01c0*/  IMAD.U32 R5, RZ, RZ, UR5 ;  /* 0x00000005ff057e24 */ /* 0x000fe2000f8e00ff */
[----:B------:R-:W-:Y:S01]  /*01d0*/  UIADD3.X UR13, UPT, UPT, URZ, UR17, URZ, UP0, !UPT ;  /* 0x00000011ff0d7290 */ /* 0x000fe200087fe4ff */
[----:B------:R-:W-:Y:S01]  /*01e0*/  IMAD.MOV.U32 R8, RZ, RZ, R4 ;  /* 0x000000ffff087224 */ /* 0x000fe200078e0004 */
[----:B------:R-:W-:Y:S01]  /*01f0*/  UIADD3.X UR4, UPT, UPT, URZ, UR19, URZ, UP1, !UPT ;  /* 0x00000013ff047290 */ /* 0x000fe20008ffe4ff */
[----:B------:R-:W-:Y:S01]  /*0200*/  IMAD.U32 R7, RZ, RZ, UR7 ;  /* 0x00000007ff077e24 */ /* 0x000fe2000f8e00ff */
[----:B------:R-:W-:Y:S01]  /*0210*/  MOV R4, R6 ;  /* 0x0000000600047202 */ /* 0x000fe20000000f00 */
[----:B------:R-:W-:Y:S01]  /*0220*/  IMAD.U32 R22, RZ, RZ, UR11 ;  /* 0x0000000bff167e24 */ /* 0x000fe2000f8e00ff */
[----:B------:R-:W-:Y:S01]  /*0230*/  MOV R26, UR12 ;  /* 0x0000000c001a7c02 */ /* 0x000fe20008000f00 */
[----:B------:R-:W-:Y:S01]  /*0240*/  IMAD.U32 R27, RZ, RZ, UR13 ;  /* 0x0000000dff1b7e24 */ /* 0x000fe2000f8e00ff */
[----:B------:R-:W-:Y:S01]  /*0250*/  MOV R23, UR4 ;  /* 0x0000000400177c02 */ /* 0x000fe20008000f00 */
[----:B------:R-:W-:-:S02]  /*0260*/  IMAD.U32 R9, RZ, RZ, UR9 ;  /* 0x00000009ff097e24 */ /* 0x000fc4000f8e00ff */
[----:B------:R-:W-:-:S07]  /*0270*/  IMAD.U32 R5, RZ, RZ, UR8 ;  /* 0x00000008ff057e24 */ /* 0x000fce000f8e00ff */
.L_x_1:
[----:B------:R-:W-:Y:S01]  /*0280*/  ISETP.GE.AND P0, PT, R13, R2, PT ;  /* 0x000000020d00720c */ /* 0x000fe20003f06270 */
[----:B-1----:R-:W-:Y:S01]  /*0290*/  IMAD.MOV.U32 R7, RZ, RZ, R27 ;  /* 0x000000ffff077224 */ /* 0x002fe200078e001b */
[----:B------:R-:W-:Y:S01]  /*02a0*/  MOV R6, R26 ;  /* 0x0000001a00067202 */ /* 0x000fe20000000f00 */
[----:B------:R-:W1:Y:S10]  /*02b0*/  LDC.64 R18, c[0x0][0x3a0] ;  /* 0x0000e800ff127b82 */ /* 0x000e740000000a00 */
[----:B0-----:R-:W2:Y:S04]  /*02c0*/  @!P0 LDG.E.64 R10, desc[UR28][R8.64+-0x20] ;  /* 0xffffe01c080a8981 */ /* 0x001ea8000c1e1b00 */
[----:B--2---:R0:W-:Y:S04]  /*02d0*/  @!P0 STG.E.64 desc[UR28][R6.64+-0x20], R10 ;  /* 0xffffe00a06008986 */ /* 0x0041e8000c101b1c */
[----:B------:R-:W2:Y:S01]  /*02e0*/  @!P0 LDG.E.64 R14, desc[UR28][R4.64+-0x20] ;  /* 0xffffe01c040e8981 */ /* 0x000ea2000c1e1b00 */
[----:B0-----:R-:W-:Y:S01]  /*02f0*/  IMAD.MOV.U32 R10, RZ, RZ, R22 ;  /* 0x000000ffff0a7224 */ /* 0x001fe200078e0016 */
[----:B------:R-:W-:Y:S01]  /*0300*/  MOV R11, R23 ;  /* 0x00000017000b7202 */ /* 0x000fe20000000f00 */
[----:B-1----:R-:W-:Y:S01]  /*0310*/  @P0 IMAD.WIDE R18, R3, 0x8, R18 ;  /* 0x0000000803120825 */ /* 0x002fe200078e0212 */
[----:B------:R-:W0:Y:S03]  /*0320*/  LDC.64 R22, c[0x0][0x3a8] ;  /* 0x0000ea00ff167b82 */ /* 0x000e260000000a00 */
[----:B--2---:R-:W-:Y:S04]  /*0330*/  @!P0 STG.E.64 desc[UR28][R10.64+-0x20], R14 ;  /* 0xffffe00e0a008986 */ /* 0x004fe8000c101b1c */
[----:B------:R-:W2:Y:S01]  /*0340*/  @P0 LDG.E.64 R16, desc[UR28][R8.64+-0x20] ;  /* 0xffffe01c08100981 */ /* 0x000ea2000c1e1b00 */
[----:B------:R-:W-:-:S05]  /*0350*/  VIADD R25, R13, 0x1 ;  /* 0x000000010d197836 */ /* 0x000fca0000000000 */
[----:B------:R-:W-:Y:S01]  /*0360*/  ISETP.GE.AND P1, PT, R25, R2, PT ;  /* 0x000000021900720c */ /* 0x000fe20003f26270 */
[C---:B0-----:R-:W-:Y:S01]  /*0370*/  @P0 IMAD.WIDE R22, R3.reuse, 0x8, R22 ;  /* 0x0000000803160825 */ /* 0x041fe200078e0216 */
[----:B------:R-:W0:Y:S01]  /*0380*/  LDC.64 R24, c[0x0][0x3a0] ;  /* 0x0000e800ff187b82 */ /* 0x000e220000000a00 */
[----:B--2---:R1:W-:Y:S04]  /*0390*/  @P0 STG.E.64 desc[UR28][R18.64], R16 ;  /* 0x0000001012000986 */ /* 0x0043e8000c101b1c */
[----:B------:R-:W2:Y:S01]  /*03a0*/  @P0 LDG.E.64 R20, desc[UR28][R4.64+-0x20] ;  /* 0xffffe01c04140981 */ /* 0x000ea2000c1e1b00 */
[----:B------:R-:W-:Y:S02]  /*03b0*/  @P0 VIADD R3, R3, 0x1 ;  /* 0x0000000103030836 */ /* 0x000fe40000000000 */
[----:B-1----:R-:W1:Y:S01]  /*03c0*/  LDC.64 R18, c[0x0][0x3a8] ;  /* 0x0000ea00ff127b82 */ /* 0x002e620000000a00 */
[----:B--2---:R2:W-:Y:S04]  /*03d0*/  @P0 STG.E.64 desc[UR28][R22.64], R20 ;  /* 0x0000001416000986 */ /* 0x0045e8000c101b1c */
[----:B------:R-:W3:Y:S01]  /*03e0*/  @P1 LDG.E.64 R14, desc[UR28][R8.64+-0x18] ;  /* 0xffffe81c080e1981 */ /* 0x000ee2000c1e1b00 */
[----:B0-----:R-:W-:-:S05]  /*03f0*/  @P1 IMAD.WIDE R24, R3, 0x8, R24 ;  /* 0x0000000803181825 */ /* 0x001fca00078e0218 */
[----:B---3--:R-:W-:Y:S04]  /*0400*/  @P1 STG.E.64 desc[UR28][R24.64], R14 ;  /* 0x0000000e18001986 */ /* 0x008fe8000c101b1c */
[----:B------:R-:W3:Y:S01]  /*0410*/  @P1 LDG.E.64 R16, desc[UR28][R4.64+-0x18] ;  /* 0xffffe81c04101981 */ /* 0x000ee2000c1e1b00 */
[----:B-1----:R-:W-:-:S05]  /*0420*/  @P1 IMAD.WIDE R26, R3, 0x8, R18 ;  /* 0x00000008031a1825 */ /* 0x002fca00078e0212 */
[----:B---3--:R-:W-:Y:S04]  /*0430*/  @P1 STG.E.64 desc[UR28][R26.64], R16 ;  /* 0x000000101a001986 */ /* 0x008fe8000c101b1c */
[----:B------:R-:W3:Y:S01]  /*0440*/  @!P1 LDG.E.64 R18, desc[UR28][R8.64+-0x18] ;  /* 0xffffe81c08129981 */ /* 0x000ee2000c1e1b00 */
[----:B--2---:R-:W-:-:S04]  /*0450*/  IADD3 R23, PT, PT, R13, 0x2, RZ ;  /* 0x000000020d177810 */ /* 0x004fc80007ffe0ff */
[----:B------:R-:W-:Y:S02]  /*0460*/  ISETP.GE.AND P0, PT, R23, R2, PT ;  /* 0x000000021700720c */ /* 0x000fe40003f06270 */
[----:B------:R-:W0:Y:S01]  /*0470*/  LDC.64 R22, c[0x0][0x3a0] ;  /* 0x0000e800ff167b82 */ /* 0x000e220000000a00 */
[----:B---3--:R1:W-:Y:S04]  /*0480*/  @!P1 STG.E.64 desc[UR28][R6.64+-0x18], R18 ;  /* 0xffffe81206009986 */ /* 0x0083e8000c101b1c */
[----:B------:R-:W2:Y:S01]  /*0490*/  @!P1 LDG.E.64 R20, desc[UR28][R4.64+-0x18] ;  /* 0xffffe81c04149981 */ /* 0x000ea2000c1e1b00 */
[----:B------:R-:W-:Y:S02]  /*04a0*/  @P1 VIADD R3, R3, 0x1 ;  /* 0x0000000103031836 */ /* 0x000fe40000000000 */
[----:B-1----:R-:W1:Y:S01]  /*04b0*/  LDC.64 R18, c[0x0][0x3a8] ;  /* 0x0000ea00ff127b82 */ /* 0x002e620000000a00 */
[----:B--2---:R-:W-:Y:S04]  /*04c0*/  @!P1 STG.E.64 desc[UR28][R10.64+-0x18], R20 ;  /* 0xffffe8140a009986 */ /* 0x004fe8000c101b1c */
[----:B------:R-:W2:Y:S01]  /*04d0*/  @P0 LDG.E.64 R14, desc[UR28][R8.64+-0x10] ;  /* 0xfffff01c080e0981 */ /* 0x000ea2000c1e1b00 */
[----:B0-----:R-:W-:-:S05]  /*04e0*/  @P0 IMAD.WIDE R22, R3, 0x8, R22 ;  /* 0x0000000803160825 */ /* 0x001fca00078e0216 */
[----:B--2---:R0:W-:Y:S04]  /*04f0*/  @P0 STG.E.64 desc[UR28][R22.64], R14 ;  /* 0x0000000e16000986 */ /* 0x0041e8000c101b1c */
[----:B------:R-:W2:Y:S01]  /*0500*/  @P0 LDG.E.64 R16, desc[UR28][R4.64+-0x10] ;  /* 0xfffff01c04100981 */ /* 0x000ea2000c1e1b00 */
[----:B-1----:R-:W-:-:S04]  /*0510*/  @P0 IMAD.WIDE R24, R3, 0x8, R18 ;  /* 0x0000000803180825 */ /* 0x002fc800078e0212 */
[----:B------:R-:W-:Y:S01]  /*0520*/  VIADD R27, R13, 0x3 ;  /* 0x000000030d1b7836 */ /* 0x000fe20000000000 */
[----:B0-----:R-:W0:Y:S01]  /*0530*/  LDC.64 R22, c[0x0][0x3a0] ;  /* 0x0000e800ff167b82 */ /* 0x001e220000000a00 */
[----:B--2---:R-:W-:Y:S04]  /*0540*/  @P0 STG.E.64 desc[UR28][R24.64], R16 ;  /* 0x0000001018000986 */ /* 0x004fe8000c101b1c */
[----:B------:R-:W2:Y:S01]  /*0550*/  @!P0 LDG.E.64 R18, desc[UR28][R8.64+-0x10] ;  /* 0xfffff01c08128981 */ /* 0x000ea2000c1e1b00 */
[----:B------:R-:W-:-:S03]  /*0560*/  ISETP.GE.AND P1, PT, R27, R2, PT ;  /* 0x000000021b00720c */ /* 0x000fc60003f26270 */
[----:B--2---:R1:W-:Y:S04]  /*0570*/  @!P0 STG.E.64 desc[UR28][R6.64+-0x10], R18 ;  /* 0xfffff01206008986 */ /* 0x0043e8000c101b1c */
[----:B------:R-:W2:Y:S01]  /*0580*/  @!P0 LDG.E.64 R20, desc[UR28][R4.64+-0x10] ;  /* 0xfffff01c04148981 */ /* 0x000ea2000c1e1b00 */
[----:B------:R-:W-:Y:S01]  /*0590*/  @P0 IADD3 R3, PT, PT, R3, 0x1, RZ ;  /* 0x0000000103030810 */ /* 0x000fe20007ffe0ff */
[----:B-1----:R-:W1:Y:S02]  /*05a0*/  LDC.64 R18, c[0x0][0x3a8] ;  /* 0x0000ea00ff127b82 */ /* 0x002e640000000a00 */
        /* <DEDUP_REMOVED lines=13> */
[----:B------:R-:W-:Y:S01]  /*0680*/  @P1 VIADD R3, R3, 0x1 ;  /* 0x0000000103031836 */ /* 0x000fe20000000000 */
[----:B-1----:R-:W1:Y:S02]  /*0690*/  LDC.64 R18, c[0x0][0x3a8] ;  /* 0x0000ea00ff127b82 */ /* 0x002e640000000a00 */
[----:B--2---:R-:W-:Y:S04]  /*06a0*/  @!P1 STG.E.64 desc[UR28][R10.64+-0x8], R20 ;  /* 0xfffff8140a009986 */ /* 0x004fe8000c101b1c */
[----:B------:R-:W2:Y:S01]  /*06b0*/  @P0 LDG.E.64 R14, desc[UR28][R8.64] ;  /* 0x0000001c080e0981 */ /* 0x000ea2000c1e1b00 */
[----:B0-----:R-:W-:-:S05]  /*06c0*/  @P0 IMAD.WIDE R22, R3, 0x8, R22 ;  /* 0x0000000803160825 */ /* 0x001fca00078e0216 */
[----:B--2---:R0:W-:Y:S04]  /*06d0*/  @P0 STG.E.64 desc[UR28][R22.64], R14 ;  /* 0x0000000e16000986 */ /* 0x0041e8000c101b1c */
[----:B------:R-:W2:Y:S01]  /*06e0*/  @P0 LDG.E.64 R16, desc[UR28][R4.64] ;  /* 0x0000001c04100981 */ /* 0x000ea2000c1e1b00 */
[----:B-1----:R-:W-:Y:S01]  /*06f0*/  @P0 IMAD.WIDE R24, R3, 0x8, R18 ;  /* 0x0000000803180825 */ /* 0x002fe200078e0212 */
[----:B------:R-:W-:Y:S01]  /*0700*/  IADD3 R27, PT, PT, R13, 0x5, RZ ;  /* 0x000000050d1b7810 */ /* 0x000fe20007ffe0ff */
[----:B0-----:R-:W0:Y:S03]  /*0710*/  LDC.64 R22, c[0x0][0x3a0] ;  /* 0x0000e800ff167b82 */ /* 0x001e260000000a00 */
        /* <DEDUP_REMOVED lines=37> */
[----:B--2---:R2:W-:Y:S04]  /*0970*/  @!P0 STG.E.64 desc[UR28][R10.64+0x10], R20 ;  /* 0x000010140a008986 */ /* 0x0045e8000c101b1c */
[----:B------:R-:W3:Y:S01]  /*0980*/  @P1 LDG.E.64 R14, desc[UR28][R8.64+0x18] ;  /* 0x0000181c080e1981 */ /* 0x000ee2000c1e1b00 */
[----:B0-----:R-:W-:-:S05]  /*0990*/  @P1 IMAD.WIDE R22, R3, 0x8, R22 ;  /* 0x0000000803161825 */ /* 0x001fca00078e0216 */
[----:B---3--:R0:W-:Y:S04]  /*09a0*/  @P1 STG.E.64 desc[UR28][R22.64], R14 ;  /* 0x0000000e16001986 */ /* 0x0081e8000c101b1c */
[----:B------:R-:W3:Y:S01]  /*09b0*/  @P1 LDG.E.64 R16, desc[UR28][R4.64+0x18] ;  /* 0x0000181c04101981 */ /* 0x000ee2000c1e1b00 */
[----:B-1----:R-:W-:-:S05]  /*09c0*/  @P1 IMAD.WIDE R24, R3, 0x8, R18 ;  /* 0x0000000803181825 */ /* 0x002fca00078e0212 */
[----:B---3--:R1:W-:Y:S04]  /*09d0*/  @P1 STG.E.64 desc[UR28][R24.64], R16 ;  /* 0x0000001018001986 */ /* 0x0083e8000c101b1c */
[----:B------:R-:W3:Y:S01]  /*09e0*/  @!P1 LDG.E.64 R18, desc[UR28][R8.64+0x18] ;  /* 0x0000181c08129981 */ /* 0x000ee2000c1e1b00 */
[----:B------:R-:W-:-:S04]  /*09f0*/  IADD3 R13, PT, PT, R13, 0x8, RZ ;  /* 0x000000080d0d7810 */ /* 0x000fc80007ffe0ff */
[----:B------:R-:W-:Y:S01]  /*0a00*/  ISETP.NE.AND P0, PT, R13, R12, PT ;  /* 0x0000000c0d00720c */ /* 0x000fe20003f05270 */
[----:B---3--:R1:W-:Y:S04]  /*0a10*/  @!P1 STG.E.64 desc[UR28][R6.64+0x18], R18 ;  /* 0x0000181206009986 */ /* 0x0083e8000c101b1c */
[----:B--2---:R2:W3:Y:S01]  /*0a20*/  @!P1 LDG.E.64 R20, desc[UR28][R4.64+0x18] ;  /* 0x0000181c04149981 */ /* 0x0044e2000c1e1b00 */
[----:B------:R-:W-:Y:S01]  /*0a30*/  IADD3 R26, P2, PT, R6, 0x40, RZ ;  /* 0x00000040061a7810 */ /* 0x000fe20007f5e0ff */
[----:B------:R-:W-:Y:S01]  /*0a40*/  @P1 VIADD R3, R3, 0x1 ;  /* 0x0000000103031836 */ /* 0x000fe20000000000 */
[----:B0-----:R-:W-:Y:S02]  /*0a50*/  IADD3 R22, P3, PT, R10, 0x40, RZ ;  /* 0x000000400a167810 */ /* 0x001fe40007f7e0ff */
[----:B------:R-:W-:Y:S01]  /*0a60*/  IADD3 R8, P4, PT, R8, 0x40, RZ ;  /* 0x0000004008087810 */ /* 0x000fe20007f9e0ff */
[----:B------:R-:W-:-:S02]  /*0a70*/  IMAD.X R27, RZ, RZ, R7, P2 ;  /* 0x000000ffff1b7224 */ /* 0x000fc400010e0607 */
[----:B------:R-:W-:Y:S01]  /*0a80*/  IMAD.X R23, RZ, RZ, R11, P3 ;  /* 0x000000ffff177224 */ /* 0x000fe200018e060b */
[----:B------:R-:W-:Y:S02]  /*0a90*/  IADD3.X R9, PT, PT, RZ, R9, RZ, P4, !PT ;  /* 0x00000009ff097210 */ /* 0x000fe400027fe4ff */
[----:B--2---:R-:W-:-:S05]  /*0aa0*/  IADD3 R4, P5, PT, R4, 0x40, RZ ;  /* 0x0000004004047810 */ /* 0x004fca0007fbe0ff */
[----:B------:R-:W-:Y:S01]  /*0ab0*/  IMAD.X R5, RZ, RZ, R5, P5 ;  /* 0x000000ffff057224 */ /* 0x000fe200028e0605 */
[----:B---3--:R1:W-:Y:S01]  /*0ac0*/  @!P1 STG.E.64 desc[UR28][R10.64+0x18], R20 ;  /* 0x000018140a009986 */ /* 0x0083e2000c101b1c */
[----:B------:R-:W-:Y:S06]  /*0ad0*/  @P0 BRA `(.L_x_1) ;  /* 0xfffffff400e80947 */ /* 0x000fec000383ffff */
[----:B------:R-:W-:-:S07]  /*0ae0*/  MOV R5, R12 ;  /* 0x0000000c00057202 */ /* 0x000fce0000000f00 */
.L_x_0:
[----:B-1----:R-:W-:-:S13]  /*0af0*/  LOP3.LUT P0, R16, R0, 0x7, RZ, 0xc0, !PT ;  /* 0x0000000700107812 */ /* 0x002fda000780c0ff */
[----:B------:R-:W-:Y:S05]  /*0b00*/  @!P0 BRA `(.L_x_2) ;  /* 0x0000000800648947 */ /* 0x000fea0003800000 */
[----:B------:R-:W-:Y:S02]  /*0b10*/  ISETP.GE.U32.AND P0, PT, R16, 0x4, PT ;  /* 0x000000041000780c */ /* 0x000fe40003f06070 */
[----:B------:R-:W-:-:S04]  /*0b20*/  LOP3.LUT R4, R0, 0x3, RZ, 0xc0, !PT ;  /* 0x0000000300047812 */ /* 0x000fc800078ec0ff */
[----:B------:R-:W-:-:S07]  /*0b30*/  ISETP.NE.AND P2, PT, R4, RZ, PT ;  /* 0x000000ff0400720c */ /* 0x000fce0003f45270 */
[----:B------:R-:W-:Y:S06]  /*0b40*/  @!P0 BRA `(.L_x_3) ;  /* 0x0000000400408947 */ /* 0x000fec0003800000 */
[----:B------:R-:W1:Y:S01]  /*0b50*/  LDC.64 R8, c[0x0][0x380] ;  /* 0x0000e000ff087b82 */ /* 0x000e620000000a00 */
[----:B------:R-:W-:-:S07]  /*0b60*/  ISETP.GE.AND P0, PT, R5, R2, PT ;  /* 0x000000020500720c */ /* 0x000fce0003f06270 */
[----:B------:R-:W2:Y:S08]  /*0b70*/  LDC.64 R12, c[0x0][0x3a0] ;  /* 0x0000e800ff0c7b82 */ /* 0x000eb00000000a00 */
[----:B------:R-:W3:Y:S01]  /*0b80*/  LDC.64 R6, c[0x0][0x388] ;  /* 0x0000e200ff067b82 */ /* 0x000ee20000000a00 */
[----:B-1----:R-:W-:-:S07]  /*0b90*/  IMAD.WIDE.U32 R8, R5, 0x8, R8 ;  /* 0x0000000805087825 */ /* 0x002fce00078e0008 */
[----:B------:R-:W1:Y:S01]  /*0ba0*/  LDC.64 R14, c[0x0][0x3a8] ;  /* 0x0000ea00ff0e7b82 */ /* 0x000e620000000a00 */
[----:B0-----:R-:W4:Y:S01]  /*0bb0*/  @P0 LDG.E.64 R10, desc[UR28][R8.64] ;  /* 0x0000001c080a0981 */ /* 0x001f22000c1e1b00 */
[----:B--2---:R-:W-:-:S06]  /*0bc0*/  @P0 IMAD.WIDE R20, R3, 0x8, R12 ;  /* 0x0000000803140825 */ /* 0x004fcc00078e020c */
[----:B------:R-:W0:Y:S01]  /*0bd0*/  LDC.64 R18, c[0x0][0x390] ;  /* 0x0000e400ff127b82 */ /* 0x000e220000000a00 */
[----:B---3--:R-:W-:-:S07]  /*0be0*/  IMAD.WIDE.U32 R6, R5, 0x8, R6 ;  /* 0x0000000805067825 */ /* 0x008fce00078e0006 */
[----:B------:R-:W2:Y:S01]  /*0bf0*/  LDC.64 R26, c[0x0][0x398] ;  /* 0x0000e600ff1a7b82 */ /* 0x000ea20000000a00 */
[----:B----4-:R3:W-:Y:S04]  /*0c00*/  @P0 STG.E.64 desc[UR28][R20.64], R10 ;  /* 0x0000000a14000986 */ /* 0x0107e8000c101b1c */
[----:B------:R-:W4:Y:S01]  /*0c10*/  @P0 LDG.E.64 R12, desc[UR28][R6.64] ;  /* 0x0000001c060c0981 */ /* 0x000f22000c1e1b00 */
[----:B-1----:R-:W-:-:S04]  /*0c20*/  @P0 IMAD.WIDE R22, R3, 0x8, R14 ;  /* 0x0000000803160825 */ /* 0x002fc800078e020e */
[C---:B0-----:R-:W-:Y:S01]  /*0c30*/  @!P0 IMAD.WIDE.U32 R18, R5.reuse, 0x8, R18 ;  /* 0x0000000805128825 */ /* 0x041fe200078e0012 */
[----:B---3--:R-:W0:Y:S01]  /*0c40*/  LDC.64 R20, c[0x0][0x398] ;  /* 0x0000e600ff147b82 */ /* 0x008e220000000a00 */
[----:B----4-:R1:W-:Y:S04]  /*0c50*/  @P0 STG.E.64 desc[UR28][R22.64], R12 ;  /* 0x0000000c16000986 */ /* 0x0103e8000c101b1c */
[----:B------:R-:W3:Y:S01]  /*0c60*/  @!P0 LDG.E.64 R14, desc[UR28][R8.64] ;  /* 0x0000001c080e8981 */ /* 0x000ee2000c1e1b00 */
[----:B------:R-:W-:-:S05]  /*0c70*/  VIADD R17, R5, 0x1 ;  /* 0x0000000105117836 */ /* 0x000fca0000000000 */
[----:B------:R-:W-:Y:S01]  /*0c80*/  ISETP.GE.AND P1, PT, R17, R2, PT ;  /* 0x000000021100720c */ /* 0x000fe20003f26270 */
[----:B0-----:R-:W-:Y:S01]  /*0c90*/  @!P0 IMAD.WIDE.U32 R20, R5, 0x8, R20 ;  /* 0x0000000805148825 */ /* 0x001fe200078e0014 */
[----:B-1----:R-:W0:Y:S01]  /*0ca0*/  LDC.64 R22, c[0x0][0x3a0] ;  /* 0x0000e800ff167b82 */ /* 0x002e220000000a00 */
[----:B---3--:R1:W-:Y:S04]  /*0cb0*/  @!P0 STG.E.64 desc[UR28][R18.64], R14 ;  /* 0x0000000e12008986 */ /* 0x0083e8000c101b1c */
[----:B------:R-:W3:Y:S01]  /*0cc0*/  @!P0 LDG.E.64 R10, desc[UR28][R6.64] ;  /* 0x0000001c060a8981 */ /* 0x000ee2000c1e1b00 */
[----:B------:R-:W-:Y:S02]  /*0cd0*/  @P0 VIADD R3, R3, 0x1 ;  /* 0x0000000103030836 */ /* 0x000fe40000000000 */
[----:B-1----:R-:W1:Y:S01]  /*0ce0*/  LDC.64 R18, c[0x0][0x3a8] ;  /* 0x0000ea00ff127b82 */ /* 0x002e620000000a00 */
[----:B---3--:R3:W-:Y:S04]  /*0cf0*/  @!P0 STG.E.64 desc[UR28][R20.64], R10 ;  /* 0x0000000a14008986 */ /* 0x0087e8000c101b1c */
[----:B------:R-:W4:Y:S01]  /*0d00*/  @P1 LDG.E.64 R12, desc[UR28][R8.64+0x8] ;  /* 0x0000081c080c1981 */ /* 0x000f22000c1e1b00 */
[----:B0-----:R-:W-:-:S04]  /*0d10*/  @P1 IMAD.WIDE R22, R3, 0x8, R22 ;  /* 0x0000000803161825 */ /* 0x001fc800078e0216 */
[----:B-1----:R-:W-:Y:S01]  /*0d20*/  @P1 IMAD.WIDE R24, R3, 0x8, R18 ;  /* 0x0000000803181825 */ /* 0x002fe200078e0212 */
[----:B---3--:R-:W0:Y:S01]  /*0d30*/  LDC.64 R10, c[0x0][0x390] ;  /* 0x0000e400ff0a7b82 */ /* 0x008e220000000a00 */
[----:B----4-:R1:W-:Y:S04]  /*0d40*/  @P1 STG.E.64 desc[UR28][R22.64], R12 ;  /* 0x0000000c16001986 */ /* 0x0103e8000c101b1c */
[----:B------:R-:W3:Y:S01]  /*0d50*/  @P1 LDG.E.64 R14, desc[UR28][R6.64+0x8] ;  /* 0x0000081c060e1981 */ /* 0x000ee2000c1e1b00 */
[C---:B0-----:R-:W-:Y:S01]  /*0d60*/  @!P1 IMAD.WIDE.U32 R10, R5.reuse, 0x8, R10 ;  /* 0x00000008050a9825 */ /* 0x041fe200078e000a */
[----:B-1----:R-:W-:Y:S01]  /*0d70*/  IADD3 R13, PT, PT, R5, 0x2, RZ ;  /* 0x00000002050d7810 */ /* 0x002fe20007ffe0ff */
[----:B------:R-:W0:Y:S01]  /*0d80*/  LDC.64 R22, c[0x0][0x3a0] ;  /* 0x0000e800ff167b82 */ /* 0x000e220000000a00 */
[----:B---3--:R-:W-:Y:S04]  /*0d90*/  @P1 STG.E.64 desc[UR28][R24.64], R14 ;  /* 0x0000000e18001986 */ /* 0x008fe8000c101b1c */
[----:B------:R-:W3:Y:S01]  /*0da0*/  @!P1 LDG.E.64 R18, desc[UR28][R8.64+0x8] ;  /* 0x0000081c08129981 */ /* 0x000ee2000c1e1b00 */
[----:B------:R-:W-:Y:S01]  /*0db0*/  ISETP.GE.AND P0, PT, R13, R2, PT ;  /* 0x000000020d00720c */ /* 0x000fe20003f06270 */
[----:B--2---:R-:W-:-:S02]  /*0dc0*/  @!P1 IMAD.WIDE.U32 R12, R5, 0x8, R26 ;  /* 0x00000008050c9825 */ /* 0x004fc400078e001a */
[----:B------:R-:W1:Y:S01]  /*0dd0*/  LDC.64 R26, c[0x0][0x398] ;  /* 0x0000e600ff1a7b82 */ /* 0x000e620000000a00 */
[----:B---3--:R2:W-:Y:S04]  /*0de0*/  @!P1 STG.E.64 desc[UR28][R10.64+0x8], R18 ;  /* 0x000008120a009986 */ /* 0x0085e8000c101b1c */
[----:B------:R-:W3:Y:S01]  /*0df0*/  @!P1 LDG.E.64 R20, desc[UR28][R6.64+0x8] ;  /* 0x0000081c06149981 */ /* 0x000ee2000c1e1b00 */
[----:B------:R-:W-:Y:S02]  /*0e00*/  @P1 VIADD R3, R3, 0x1 ;  /* 0x0000000103031836 */ /* 0x000fe40000000000 */
[----:B--2---:R-:W2:Y:S01]  /*0e10*/  LDC.64 R18, c[0x0][0x3a8] ;  /* 0x0000ea00ff127b82 */ /* 0x004ea20000000a00 */
[----:B---3--:R3:W-:Y:S04]  /*0e20*/  @!P1 STG.E.64 desc[UR28][R12.64+0x8], R20 ;  /* 0x000008140c009986 */ /* 0x0087e8000c101b1c */
[----:B------:R-:W4:Y:S01]  /*0e30*/  @P0 LDG.E.64 R14, desc[UR28][R8.64+0x10] ;  /* 0x0000101c080e0981 */ /* 0x000f22000c1e1b00 */
[----:B0-----:R-:W-:-:S04]  /*0e40*/  @P0 IMAD.WIDE R22, R3, 0x8, R22 ;  /* 0x0000000803160825 */ /* 0x001fc800078e0216 */
[----:B--2---:R-:W-:Y:S01]  /*0e50*/  @P0 IMAD.WIDE R24, R3, 0x8, R18 ;  /* 0x0000000803180825 */ /* 0x004fe200078e0212 */
[----:B---3--:R-:W0:Y:S01]  /*0e60*/  LDC.64 R12, c[0x0][0x390] ;  /* 0x0000e400ff0c7b82 */ /* 0x008e220000000a00 */
[----:B----4-:R2:W-:Y:S04]  /*0e70*/  @P0 STG.E.64 desc[UR28][R22.64], R14 ;  /* 0x0000000e16000986 */ /* 0x0105e8000c101b1c */
[----:B------:R-:W3:Y:S01]  /*0e80*/  @P0 LDG.E.64 R10, desc[UR28][R6.64+0x10] ;  /* 0x0000101c060a0981 */ /* 0x000ee2000c1e1b00 */
[----:B0-----:R-:W-:-:S04]  /*0e90*/  @!P0 IMAD.WIDE.U32 R12, R5, 0x8, R12 ;  /* 0x00000008050c8825 */ /* 0x001fc800078e000c */
[----:B--2---:R-:W-:Y:S01]  /*0ea0*/  VIADD R15, R5, 0x3 ;  /* 0x00000003050f7836 */ /* 0x004fe20000000000 */
[----:B------:R-:W0:Y:S01]  /*0eb0*/  LDC.64 R22, c[0x0][0x3a0] ;  /* 0x0000e800ff167b82 */ /* 0x000e220000000a00 */
[----:B---3--:R-:W-:Y:S04]  /*0ec0*/  @P0 STG.E.64 desc[UR28][R24.64], R10 ;  /* 0x0000000a18000986 */ /* 0x008fe8000c101b1c */
[----:B------:R-:W2:Y:S01]  /*0ed0*/  @!P0 LDG.E.64 R18, desc[UR28][R8.64+0x10] ;  /* 0x0000101c08128981 */ /* 0x000ea2000c1e1b00 */
[----:B------:R-:W-:Y:S01]  /*0ee0*/  ISETP.GE.AND P1, PT, R15, R2, PT ;  /* 0x000000020f00720c */ /* 0x000fe20003f26270 */
[----:B-1----:R-:W-:Y:S01]  /*0ef0*/  @!P0 IMAD.WIDE.U32 R14, R5, 0x8, R26 ;  /* 0x00000008050e8825 */ /* 0x002fe200078e001a */
[----:B------:R-:W-:Y:S01]  /*0f00*/  @P0 IADD3 R3, PT, PT, R3, 0x1, RZ ;  /* 0x0000000103030810 */ /* 0x000fe20007ffe0ff */
[----:B------:R-:W1:Y:S01]  /*0f10*/  LDC.64 R26, c[0x0][0x398] ;  /* 0x0000e600ff1a7b82 */ /* 0x000e620000000a00 */
[----:B--2---:R2:W-:Y:S04]  /*0f20*/  @!P0 STG.E.64 desc[UR28][R12.64+0x10], R18 ;  /* 0x000010120c008986 */ /* 0x0045e8000c101b1c */
[----:B------:R-:W3:Y:S05]  /*0f30*/  @!P0 LDG.E.64 R20, desc[UR28][R6.64+0x10] ;  /* 0x0000101c06148981 */ /* 0x000eea000c1e1b00 */
[C---:B0-----:R-:W-:Y:S01]  /*0f40*/  @P1 IMAD.WIDE R22, R3.reuse, 0x8, R22 ;  /* 0x0000000803161825 */ /* 0x041fe200078e0216 */
[----:B--2---:R-:W0:Y:S01]  /*0f50*/  LDC.64 R18, c[0x0][0x3a8] ;  /* 0x0000ea00ff127b82 */ /* 0x004e220000000a00 */
[----:B---3--:R2:W-:Y:S04]  /*0f60*/  @!P0 STG.E.64 desc[UR28][R14.64+0x10], R20 ;  /* 0x000010140e008986 */ /* 0x0085e8000c101b1c */
[----:B------:R-:W3:Y:S01]  /*0f70*/  @P1 LDG.E.64 R10, desc[UR28][R8.64+0x18] ;  /* 0x0000181c080a1981 */ /* 0x000ee2000c1e1b00 */
[----:B0-----:R-:W-:-:S02]  /*0f80*/  @P1 IMAD.WIDE R24, R3, 0x8, R18 ;  /* 0x0000000803181825 */ /* 0x001fc400078e0212 */
[----:B--2---:R-:W0:Y:S01]  /*0f90*/  LDC.64 R14, c[0x0][0x390] ;  /* 0x0000e400ff0e7b82 */ /* 0x004e220000000a00 */
[----:B---3--:R2:W-:Y:S04]  /*0fa0*/  @P1 STG.E.64 desc[UR28][R22.64], R10 ;  /* 0x0000000a16001986 */ /* 0x0085e8000c101b1c */
[----:B------:R-:W3:Y:S01]  /*0fb0*/  @P1 LDG.E.64 R12, desc[UR28][R6.64+0x18] ;  /* 0x0000181c060c1981 */ /* 0x000ee2000c1e1b00 */
[----:B0-----:R-:W-:-:S03]  /*0fc0*/  @!P1 IMAD.WIDE.U32 R14, R5, 0x8, R14 ;  /* 0x00000008050e9825 */ /* 0x001fc600078e000e */
[----:B---3--:R2:W-:Y:S04]  /*0fd0*/  @P1 STG.E.64 desc[UR28][R24.64], R12 ;  /* 0x0000000c18001986 */ /* 0x0085e8000c101b1c */
[----:B------:R-:W3:Y:S01]  /*0fe0*/  @!P1 LDG.E.64 R18, desc[UR28][R8.64+0x18] ;  /* 0x0000181c08129981 */ /* 0x000ee2000c1e1b00 */
[----:B-1----:R-:W-:-:S03]  /*0ff0*/  @!P1 IMAD.WIDE.U32 R10, R5, 0x8, R26 ;  /* 0x00000008050a9825 */ /* 0x002fc600078e001a */
[----:B---3--:R2:W-:Y:S04]  /*1000*/  @!P1 STG.E.64 desc[UR28][R14.64+0x18], R18 ;  /* 0x000018120e009986 */ /* 0x0085e8000c101b1c */
[----:B------:R-:W3:Y:S01]  /*1010*/  @!P1 LDG.E.64 R20, desc[UR28][R6.64+0x18] ;  /* 0x0000181c06149981 */ /* 0x000ee2000c1e1b00 */
[----:B------:R-:W-:Y:S02]  /*1020*/  VIADD R5, R5, 0x4 ;  /* 0x0000000405057836 */ /* 0x000fe40000000000 */
[----:B------:R-:W-:Y:S01]  /*1030*/  @P1 VIADD R3, R3, 0x1 ;  /* 0x0000000103031836 */ /* 0x000fe20000000000 */
[----:B---3--:R2:W-:Y:S06]  /*1040*/  @!P1 STG.E.64 desc[UR28][R10.64+0x18], R20 ;  /* 0x000018140a009986 */ /* 0x0085ec000c101b1c */
.L_x_3:
[----:B------:R-:W-:Y:S05]  /*1050*/  @!P2 BRA `(.L_x_2) ;  /* 0x000000040010a947 */ /* 0x000fea0003800000 */
[----:B------:R-:W-:Y:S02]  /*1060*/  ISETP.NE.AND P0, PT, R4, 0x1, PT ;  /* 0x000000010400780c */ /* 0x000fe40003f05270 */
[----:B------:R-:W-:-:S04]  /*1070*/  LOP3.LUT R6, R0, 0x1, RZ, 0xc0, !PT ;  /* 0x0000000100067812 */ /* 0x000fc800078ec0ff */
[----:B------:R-:W-:-:S07]  /*1080*/  ISETP.NE.U32.AND P1, PT, R6, 0x1, PT ;  /* 0x000000010600780c */ /* 0x000fce0003f25070 */
[----:B------:R-:W-:Y:S06]  /*1090*/  @!P0 BRA `(.L_x_4) ;  /* 0x0000000000a88947 */ /* 0x000fec0003800000 */
[----:B------:R-:W1:Y:S01]  /*10a0*/  LDC.64 R8, c[0x0][0x380] ;  /* 0x0000e000ff087b82 */ /* 0x000e620000000a00 */
[----:B------:R-:W-:-:S07]  /*10b0*/  ISETP.GE.AND P0, PT, R5, R2, PT ;  /* 0x000000020500720c */ /* 0x000fce0003f06270 */
[----:B--2---:R-:W2:Y:S08]  /*10c0*/  LDC.64 R12, c[0x0][0x3a0] ;  /* 0x0000e800ff0c7b82 */ /* 0x004eb00000000a00 */
[----:B------:R-:W3:Y:S01]  /*10d0*/  LDC.64 R6, c[0x0][0x388] ;  /* 0x0000e200ff067b82 */ /* 0x000ee20000000a00 */
[----:B-1----:R-:W-:-:S07]  /*10e0*/  IMAD.WIDE.U32 R8, R5, 0x8, R8 ;  /* 0x0000000805087825 */ /* 0x002fce00078e0008 */
[----:B------:R-:W1:Y:S01]  /*10f0*/  LDC.64 R14, c[0x0][0x3a8] ;  /* 0x0000ea00ff0e7b82 */ /* 0x000e620000000a00 */
[----:B0-----:R-:W4:Y:S01]  /*1100*/  @P0 LDG.E.64 R10, desc[UR28][R8.64] ;  /* 0x0000001c080a0981 */ /* 0x001f22000c1e1b00 */
[----:B--2---:R-:W-:-:S06]  /*1110*/  @P0 IMAD.WIDE R18, R3, 0x8, R12 ;  /* 0x0000000803120825 */ /* 0x004fcc00078e020c */
[----:B------:R-:W0:Y:S01]  /*1120*/  LDC.64 R22, c[0x0][0x390] ;  /* 0x0000e400ff167b82 */ /* 0x000e220000000a00 */
[C---:B---3--:R-:W-:Y:S01]  /*1130*/  IMAD.WIDE.U32 R6, R5.reuse, 0x8, R6 ;  /* 0x0000000805067825 */ /* 0x048fe200078e0006 */
[----:B------:R-:W-:-:S06]  /*1140*/  IADD3 R17, PT, PT, R5, 0x1, RZ ;  /* 0x0000000105117810 */ /* 0x000fcc0007ffe0ff */
[----:B------:R-:W2:Y:S01]  /*1150*/  LDC.64 R26, c[0x0][0x398] ;  /* 0x0000e600ff1a7b82 */ /* 0x000ea20000000a00 */
[----:B----4-:R3:W-:Y:S04]  /*1160*/  @P0 STG.E.64 desc[UR28][R18.64], R10 ;  /* 0x0000000a12000986 */ /* 0x0107e8000c101b1c */
[----:B------:R-:W4:Y:S01]  /*1170*/  @P0 LDG.E.64 R12, desc[UR28][R6.64] ;  /* 0x0000001c060c0981 */ /* 0x000f22000c1e1b00 */
[----:B-1----:R-:W-:-:S04]  /*1180*/  @P0 IMAD.WIDE R20, R3, 0x8, R14 ;  /* 0x0000000803140825 */ /* 0x002fc800078e020e */
[----:B0-----:R-:W-:Y:S01]  /*1190*/  @!P0 IMAD.WIDE.U32 R22, R5, 0x8, R22 ;  /* 0x0000000805168825 */ /* 0x001fe200078e0016 */
[----:B---3--:R-:W0:Y:S01]  /*11a0*/  LDC.64 R18, c[0x0][0x398] ;  /* 0x0000e600ff127b82 */ /* 0x008e220000000a00 */
[----:B----4-:R1:W-:Y:S04]  /*11b0*/  @P0 STG.E.64 desc[UR28][R20.64], R12 ;  /* 0x0000000c14000986 */ /* 0x0103e8000c101b1c */
[----:B------:R-:W3:Y:S01]  /*11c0*/  @!P0 LDG.E.64 R14, desc[UR28][R8.64] ;  /* 0x0000001c080e8981 */ /* 0x000ee2000c1e1b00 */
[----:B------:R-:W-:Y:S01]  /*11d0*/  ISETP.GE.AND P2, PT, R17, R2, PT ;  /* 0x000000021100720c */ /* 0x000fe20003f46270 */
[----:B0-----:R-:W-:Y:S02]  /*11e0*/  @!P0 IMAD.WIDE.U32 R24, R5, 0x8, R18 ;  /* 0x0000000805188825 */ /* 0x001fe400078e0012 */
[----:B------:R-:W0:Y:S01]  /*11f0*/  LDC.64 R18, c[0x0][0x3a0] ;  /* 0x0000e800ff127b82 */ /* 0x000e220000000a00 */
[----:B---3--:R-:W-:Y:S04]  /*1200*/  @!P0 STG.E.64 desc[UR28][R22.64], R14 ;  /* 0x0000000e16008986 */ /* 0x008fe8000c101b1c */
[----:B------:R-:W3:Y:S01]  /*1210*/  @!P0 LDG.E.64 R10, desc[UR28][R6.64] ;  /* 0x0000001c060a8981 */ /* 0x000ee2000c1e1b00 */
[----:B------:R-:W-:-:S03]  /*1220*/  @P0 VIADD R3, R3, 0x1 ;  /* 0x0000000103030836 */ /* 0x000fc60000000000 */
[----:B---3--:R3:W-:Y:S04]  /*1230*/  @!P0 STG.E.64 desc[UR28][R24.64], R10 ;  /* 0x0000000a18008986 */ /* 0x0087e8000c101b1c */
[----:B-1----:R-:W4:Y:S01]  /*1240*/  @P2 LDG.E.64 R12, desc[UR28][R8.64+0x8] ;  /* 0x0000081c080c2981 */ /* 0x002f22000c1e1b00 */
[C---:B0-----:R-:W-:Y:S02]  /*1250*/  @P2 IMAD.WIDE R20, R3.reuse, 0x8, R18 ;  /* 0x0000000803142825 */ /* 0x041fe400078e0212 */
[----:B------:R-:W0:Y:S08]  /*1260*/  LDC.64 R18, c[0x0][0x3a8] ;  /* 0x0000ea00ff127b82 */ /* 0x000e300000000a00 */
[----:B---3--:R-:W1:Y:S01]  /*1270*/  LDC.64 R10, c[0x0][0x390] ;  /* 0x0000e400ff0a7b82 */ /* 0x008e620000000a00 */
[----:B----4-:R3:W-:Y:S04]  /*1280*/  @P2 STG.E.64 desc[UR28][R20.64], R12 ;  /* 0x0000000c14002986 */ /* 0x0107e8000c101b1c */
[----:B------:R-:W4:Y:S01]  /*1290*/  @P2 LDG.E.64 R14, desc[UR28][R6.64+0x8] ;  /* 0x0000081c060e2981 */ /* 0x000f22000c1e1b00 */
[----:B0-----:R-:W-:-:S05]  /*12a0*/  @P2 IMAD.WIDE R22, R3, 0x8, R18 ;  /* 0x0000000803162825 */ /* 0x001fca00078e0212 */
[----:B----4-:R3:W-:Y:S04]  /*12b0*/  @P2 STG.E.64 desc[UR28][R22.64], R14 ;  /* 0x0000000e16002986 */ /* 0x0107e8000c101b1c */
[----:B------:R-:W4:Y:S01]  /*12c0*/  @!P2 LDG.E.64 R18, desc[UR28][R8.64+0x8] ;  /* 0x0000081c0812a981 */ /* 0x000f22000c1e1b00 */
[----:B-1----:R-:W-:-:S05]  /*12d0*/  @!P2 IMAD.WIDE.U32 R24, R5, 0x8, R10 ;  /* 0x000000080518a825 */ /* 0x002fca00078e000a */
[----:B----4-:R3:W-:Y:S04]  /*12e0*/  @!P2 STG.E.64 desc[UR28][R24.64+0x8], R18 ;  /* 0x000008121800a986 */ /* 0x0107e8000c101b1c */
[----:B------:R-:W4:Y:S01]  /*12f0*/  @!P2 LDG.E.64 R10, desc[UR28][R6.64+0x8] ;  /* 0x0000081c060aa981 */ /* 0x000f22000c1e1b00 */
[----:B--2---:R-:W-:Y:S01]  /*1300*/  @!P2 IMAD.WIDE.U32 R26, R5, 0x8, R26 ;  /* 0x00000008051aa825 */ /* 0x004fe200078e001a */
[----:B------:R-:W-:-:S03]  /*1310*/  @P2 IADD3 R3, PT, PT, R3, 0x1, RZ ;  /* 0x0000000103032810 */ /* 0x000fc60007ffe0ff */
[----:B------:R-:W-:Y:S01]  /*1320*/  VIADD R5, R5, 0x2 ;  /* 0x0000000205057836 */ /* 0x000fe20000000000 */
[----:B----4-:R3:W-:Y:S06]  /*1330*/  @!P2 STG.E.64 desc[UR28][R26.64+0x8], R10 ;  /* 0x0000080a1a00a986 */ /* 0x0107ec000c101b1c */
.L_x_4:
[----:B------:R-:W-:Y:S05]  /*1340*/  @P1 BRA `(.L_x_2) ;  /* 0x0000000000541947 */ /* 0x000fea0003800000 */
[----:B------:R-:W1:Y:S01]  /*1350*/  LDC.64 R6, c[0x0][0x380] ;  /* 0x0000e000ff067b82 */ /* 0x000e620000000a00 */
[----:B------:R-:W-:-:S07]  /*1360*/  ISETP.GE.AND P0, PT, R5, R2, PT ;  /* 0x000000020500720c */ /* 0x000fce0003f06270 */
[----:B--23--:R-:W2:Y:S08]  /*1370*/  LDC.64 R10, c[0x0][0x3a0] ;  /* 0x0000e800ff0a7b82 */ /* 0x00ceb00000000a00 */
        /* <DEDUP_REMOVED lines=9> */
[----:B------:R-:W3:Y:S01]  /*1410*/  @P0 LDG.E.64 R14, desc[UR28][R12.64] ;  /* 0x0000001c0c0e0981 */ /* 0x000ee2000c1e1b00 */
[----:B-1----:R-:W-:-:S05]  /*1420*/  @P0 IMAD.WIDE R2, R3, 0x8, R18 ;  /* 0x0000000803020825 */ /* 0x002fca00078e0212 */
[----:B---3--:R4:W-:Y:S04]  /*1430*/  @P0 STG.E.64 desc[UR28][R2.64], R14 ;  /* 0x0000000e02000986 */ /* 0x0089e8000c101b1c */
[----:B------:R-:W3:Y:S01]  /*1440*/  @!P0 LDG.E.64 R18, desc[UR28][R6.64] ;  /* 0x0000001c06128981 */ /* 0x000ee2000c1e1b00 */
[----:B0-----:R-:W-:-:S05]  /*1450*/  @!P0 IMAD.WIDE.U32 R20, R5, 0x8, R20 ;  /* 0x0000000805148825 */ /* 0x001fca00078e0014 */
[----:B---3--:R4:W-:Y:S04]  /*1460*/  @!P0 STG.E.64 desc[UR28][R20.64], R18 ;  /* 0x0000001214008986 */ /* 0x0089e8000c101b1c */
[----:B------:R-:W3:Y:S01]  /*1470*/  @!P0 LDG.E.64 R22, desc[UR28][R12.64] ;  /* 0x0000001c0c168981 */ /* 0x000ee2000c1e1b00 */
[----:B--2---:R-:W-:-:S05]  /*1480*/  @!P0 IMAD.WIDE.U32 R4, R5, 0x8, R24 ;  /* 0x0000000805048825 */ /* 0x004fca00078e0018 */
[----:B---3--:R4:W-:Y:S02]  /*1490*/  @!P0 STG.E.64 desc[UR28][R4.64], R22 ;  /* 0x0000001604008986 */ /* 0x0089e4000c101b1c */
.L_x_2:
[----:B------:R-:W-:Y:S01]  /*14a0*/  ISETP.GE.U32.AND P0, PT, R0, 0x8, PT ;  /* 0x000000080000780c */ /* 0x000fe20003f06070 */
[----:B--234-:R-:W-:-:S12]  /*14b0*/  IMAD.MOV.U32 R14, RZ, RZ, RZ ;  /* 0x000000ffff0e7224 */ /* 0x01cfd800078e00ff */
[----:B------:R-:W-:Y:S05]  /*14c0*/  @!P0 BRA `(.L_x_5) ;  /* 0x0000000800148947 */ /* 0x000fea0003800000 */
[----:B------:R-:W1:Y:S01]  /*14d0*/  LDCU.128 UR20, c[0x0][0x3a0] ;  /* 0x00007400ff1477ac */ /* 0x000e620008000c00 */
[----:B------:R-:W-:Y:S01]  /*14e0*/  IMAD.MOV.U32 R15, RZ, RZ, RZ ;  /* 0x000000ffff0f7224 */ /* 0x000fe200078e00ff */
[----:B------:R-:W-:Y:S01]  /*14f0*/  LOP3.LUT R14, R0, 0x7ffffff8, RZ, 0xc0, !PT ;  /* 0x7ffffff8000e7812 */ /* 0x000fe200078ec0ff */
[----:B------:R-:W2:Y:S01]  /*1500*/  LDCU.128 UR24, c[0x0][0x380] ;  /* 0x00007000ff1877ac */ /* 0x000ea20008000c00 */
[----:B------:R-:W3:Y:S01]  /*1510*/  LDCU.128 UR4, c[0x0][0x390] ;  /* 0x00007200ff0477ac */ /* 0x000ee20008000c00 */
[----:B------:R-:W-:Y:S01]  /*1520*/  UIADD3 UR11, UPT, UPT, -UR10, URZ, URZ ;  /* 0x000000ff0a0b7290 */ /* 0x000fe2000fffe1ff */
[----:B------:R-:W-:Y:S01]  /*1530*/  UMOV UR8, 0x20 ;  /* 0x0000002000087882 */ /* 0x000fe20000000000 */
[----:B------:R-:W-:Y:S02]  /*1540*/  UMOV UR9, 0x0 ;  /* 0x0000000000097882 */ /* 0x000fe40000000000 */
[----:B------:R-:W-:Y:S02]  /*1550*/  UIMAD.WIDE UR8, UR11, 0x8, UR8 ;  /* 0x000000080b0878a5 */ /* 0x000fe4000f8e0208 */
[----:B-1----:R-:W-:-:S02]  /*1560*/  UIADD3 UR15, UP1, UPT, UR22, 0x20, URZ ;  /* 0x00000020160f7890 */ /* 0x002fc4000ff3e0ff */
[----:B------:R-:W-:Y:S02]  /*1570*/  UIADD3 UR17, UP0, UPT, UR20, 0x20, URZ ;  /* 0x0000002014117890 */ /* 0x000fe4000ff1e0ff */
[----:B------:R-:W-:Y:S02]  /*1580*/  UIADD3.X UR16, UPT, UPT, URZ, UR23, URZ, UP1, !UPT ;  /* 0x00000017ff107290 */ /* 0x000fe40008ffe4ff */
[----:B--2---:R-:W-:Y:S01]  /*1590*/  UIADD3 UR13, UP1, UPT, UR24, 0x20, URZ ;  /* 0x00000020180d7890 */ /* 0x004fe2000ff3e0ff */
[----:B------:R-:W-:Y:S01]  /*15a0*/  IMAD.U32 R4, RZ, RZ, UR15 ;  /* 0x0000000fff047e24 */ /* 0x000fe2000f8e00ff */
[----:B------:R-:W-:Y:S01]  /*15b0*/  UIADD3.X UR18, UPT, UPT, URZ, UR21, URZ, UP0, !UPT ;  /* 0x00000015ff127290 */ /* 0x000fe200087fe4ff */
[----:B------:R-:W-:Y:S01]  /*15c0*/  MOV R2, UR17 ;  /* 0x0000001100027c02 */ /* 0x000fe20008000f00 */
[----:B------:R-:W-:Y:S01]  /*15d0*/  UIADD3.X UR14, UPT, UPT, URZ, UR25, URZ, UP1, !UPT ;  /* 0x00000019ff0e7290 */ /* 0x000fe20008ffe4ff */
[----:B------:R-:W-:Y:S01]  /*15e0*/  IMAD.U32 R5, RZ, RZ, UR16 ;  /* 0x00000010ff057e24 */ /* 0x000fe2000f8e00ff */
[----:B---3--:R-:W-:Y:S01]  /*15f0*/  UIADD3 UR12, UP1, UPT, UR8, UR6, URZ ;  /* 0x00000006080c7290 */ /* 0x008fe2000ff3e0ff */
[----:B------:R-:W-:Y:S01]  /*1600*/  IMAD.U32 R21, RZ, RZ, UR13 ;  /* 0x0000000dff157e24 */ /* 0x000fe2000f8e00ff */
[----:B------:R-:W-:Y:S01]  /*1610*/  UIADD3 UR11, UP0, UPT, UR26, 0x20, URZ ;  /* 0x000000201a0b7890 */ /* 0x000fe2000ff1e0ff */
[----:B------:R-:W-:Y:S01]  /*1620*/  IMAD.U32 R3, RZ, RZ, UR18 ;  /* 0x00000012ff037e24 */ /* 0x000fe2000f8e00ff */
[----:B------:R-:W-:Y:S01]  /*1630*/  UIADD3 UR6, UP2, UPT, UR8, UR4, URZ ;  /* 0x0000000408067290 */ /* 0x000fe2000ff5e0ff */
[----:B------:R-:W-:Y:S01]  /*1640*/  MOV R7, UR14 ;  /* 0x0000000e00077c02 */ /* 0x000fe20008000f00 */
[----:B------:R-:W-:Y:S01]  /*1650*/  UIADD3.X UR4, UPT, UPT, URZ, UR27, URZ, UP0, !UPT ;  /* 0x0000001bff047290 */ /* 0x000fe200087fe4ff */
[----:B------:R-:W-:Y:S01]  /*1660*/  IMAD.U32 R17, RZ, RZ, UR12 ;  /* 0x0000000cff117e24 */ /* 0x000fe2000f8e00ff */
[----:B------:R-:W-:Y:S01]  /*1670*/  UIADD3.X UR7, UPT, UPT, UR9, UR7, URZ, UP1, !UPT ;  /* 0x0000000709077290 */ /* 0x000fe20008ffe4ff */
[----:B------:R-:W-:Y:S01]  /*1680*/  MOV R18, UR11 ;  /* 0x0000000b00127c02 */ /* 0x000fe20008000f00 */
[----:B------:R-:W-:Y:S01]  /*1690*/  UIADD3.X UR5, UPT, UPT, UR9, UR5, URZ, UP2, !UPT ;  /* 0x0000000509057290 */ /* 0x000fe200097fe4ff */
[----:B------:R-:W-:Y:S01]  /*16a0*/  IMAD.U32 R19, RZ, RZ, UR6 ;  /* 0x00000006ff137e24 */ /* 0x000fe2000f8e00ff */
[----:B------:R-:W-:-:S02]  /*16b0*/  MOV R11, UR4 ;  /* 0x00000004000b7c02 */ /* 0x000fc40008000f00 */
[----:B------:R-:W-:Y:S02]  /*16c0*/  IMAD.U32 R20, RZ, RZ, UR7 ;  /* 0x00000007ff147e24 */ /* 0x000fe4000f8e00ff */
[----:B------:R-:W-:-:S07]  /*16d0*/  MOV R10, UR5 ;  /* 0x00000005000a7c02 */ /* 0x000fce0008000f00 */
.L_x_6:
[----:B------:R-:W-:-:S13]  /*16e0*/  ISETP.GE.AND P0, PT, R15, UR10, PT ;  /* 0x0000000a0f007c0c */ /* 0x000fda000bf06270 */
[----:B0-----:R-:W2:Y:S01]  /*16f0*/  @!P0 LDG.E.64 R8, desc[UR28][R2.64+-0x20] ;  /* 0xffffe01c02088981 */ /* 0x001ea2000c1e1b00 */
[----:B------:R-:W-:-:S05]  /*1700*/  IMAD.MOV.U32 R6, RZ, RZ, R21 ;  /* 0x000000ffff067224 */ /* 0x000fca00078e0015 */
[----:B--2---:R0:W-:Y:S04]  /*1710*/  @!P0 STG.E.64 desc[UR28][R6.64+-0x20], R8 ;  /* 0xffffe00806008986 */ /* 0x0041e8000c101b1c */
[----:B------:R-:W2:Y:S01]  /*1720*/  @!P0 LDG.E.64 R12, desc[UR28][R4.64+-0x20] ;  /* 0xffffe01c040c8981 */ /* 0x000ea2000c1e1b00 */
[----:B0-----:R-:W-:Y:S01]  /*1730*/  IMAD.MOV.U32 R9, RZ, RZ, R10 ;  /* 0x000000ffff097224 */ /* 0x001fe200078e000a */
[----:B------:R-:W-:Y:S02]  /*1740*/  MOV R10, R18 ;  /* 0x00000012000a7202 */ /* 0x000fe40000000f00 */
[----:B------:R-:W-:-:S03]  /*1750*/  MOV R8, R19 ;  /* 0x0000001300087202 */ /* 0x000fc60000000f00 */
[----:B--2---:R0:W-:Y:S04]  /*1760*/  @!P0 STG.E.64 desc[UR28][R10.64+-0x20], R12 ;  /* 0xffffe00c0a008986 */ /* 0x0041e8000c101b1c */
[----:B------:R-:W2:Y:S01]  /*1770*/  @P0 LDG.E.64 R18, desc[UR28][R8.64+-0x20] ;  /* 0xffffe01c08120981 */ /* 0x000ea2000c1e1b00 */
[----:B0-----:R-:W-:Y:S01]  /*1780*/  IMAD.MOV.U32 R12, RZ, RZ, R17 ;  /* 0x000000ffff0c7224 */ /* 0x001fe200078e0011 */
[----:B------:R-:W-:Y:S01]  /*1790*/  MOV R13, R20 ;  /* 0x00000014000d7202 */ /* 0x000fe20000000f00 */
[----:B------:R-:W-:Y:S01]  /*17a0*/  VIADD R17, R15, 0x1 ;  /* 0x000000010f117836 */ /* 0x000fe20000000000 */
[----:B--2---:R0:W-:Y:S04]  /*17b0*/  @P0 STG.E.64 desc[UR28][R6.64+-0x20], R18 ;  /* 0xffffe01206000986 */ /* 0x0041e8000c101b1c */
[----:B------:R-:W2:Y:S01]  /*17c0*/  @P0 LDG.E.64 R20, desc[UR28][R12.64+-0x20] ;  /* 0xffffe01c0c140981 */ /* 0x000ea2000c1e1b00 */
[----:B------:R-:W-:-:S03]  /*17d0*/  ISETP.GE.AND P1, PT, R17, UR10, PT ;  /* 0x0000000a11007c0c */ /* 0x000fc6000bf26270 */
[----:B--2---:R1:W-:Y:S10]  /*17e0*/  @P0 STG.E.64 desc[UR28][R10.64+-0x20], R20 ;  /* 0xffffe0140a000986 */ /* 0x0043f4000c101b1c */
[----:B------:R-:W2:Y:S04]  /*17f0*/  @P1 LDG.E.64 R22, desc[UR28][R8.64+-0x18] ;  /* 0xffffe81c08161981 */ /* 0x000ea8000c1e1b00 */
[----:B--2---:R2:W-:Y:S04]  /*1800*/  @P1 STG.E.64 desc[UR28][R6.64+-0x18], R22 ;  /* 0xffffe81606001986 */ /* 0x0045e8000c101b1c */
[----:B------:R-:W3:Y:S04]  /*1810*/  @P1 LDG.E.64 R24, desc[UR28][R12.64+-0x18] ;  /* 0xffffe81c0c181981 */ /* 0x000ee8000c1e1b00 */
[----:B---3--:R3:W-:Y:S04]  /*1820*/  @P1 STG.E.64 desc[UR28][R10.64+-0x18], R24 ;  /* 0xffffe8180a001986 */ /* 0x0087e8000c101b1c */
[----:B------:R-:W4:Y:S01]  /*1830*/  @!P1 LDG.E.64 R26, desc[UR28][R2.64+-0x18] ;  /* 0xffffe81c021a9981 */ /* 0x000f22000c1e1b00 */
[----:B------:R-:W-:-:S04]  /*1840*/  IADD3 R17, PT, PT, R15, 0x2, RZ ;  /* 0x000000020f117810 */ /* 0x000fc80007ffe0ff */
[----:B------:R-:W-:Y:S01]  /*1850*/  ISETP.GE.AND P0, PT, R17, UR10, PT ;  /* 0x0000000a11007c0c */ /* 0x000fe2000bf06270 */
[----:B----4-:R4:W-:Y:S04]  /*1860*/  @!P1 STG.E.64 desc[UR28][R6.64+-0x18], R26 ;  /* 0xffffe81a06009986 */ /* 0x0109e8000c101b1c */
[----:B0-----:R-:W5:Y:S04]  /*1870*/  @!P1 LDG.E.64 R18, desc[UR28][R4.64+-0x18] ;  /* 0xffffe81c04129981 */ /* 0x001f68000c1e1b00 */
[----:B-----5:R0:W-:Y:S04]  /*1880*/  @!P1 STG.E.64 desc[UR28][R10.64+-0x18], R18 ;  /* 0xffffe8120a009986 */ /* 0x0201e8000c101b1c */
[----:B-1----:R-:W5:Y:S04]  /*1890*/  @P0 LDG.E.64 R20, desc[UR28][R8.64+-0x10] ;  /* 0xfffff01c08140981 */ /* 0x002f68000c1e1b00 */
[----:B-----5:R1:W-:Y:S04]  /*18a0*/  @P0 STG.E.64 desc[UR28][R6.64+-0x10], R20 ;  /* 0xfffff01406000986 */ /* 0x0203e8000c101b1c */
[----:B--2---:R-:W2:Y:S04]  /*18b0*/  @P0 LDG.E.64 R22, desc[UR28][R12.64+-0x10] ;  /* 0xfffff01c0c160981 */ /* 0x004ea8000c1e1b00 */
[----:B--2---:R2:W-:Y:S04]  /*18c0*/  @P0 STG.E.64 desc[UR28][R10.64+-0x10], R22 ;  /* 0xfffff0160a000986 */ /* 0x0045e8000c101b1c */
[----:B---3--:R-:W3:Y:S01]  /*18d0*/  @!P0 LDG.E.64 R24, desc[UR28][R2.64+-0x10] ;  /* 0xfffff01c02188981 */ /* 0x008ee2000c1e1b00 */
[----:B------:R-:W-:-:S05]  /*18e0*/  VIADD R17, R15, 0x3 ;  /* 0x000000030f117836 */ /* 0x000fca0000000000 */
[----:B------:R-:W-:Y:S01]  /*18f0*/  ISETP.GE.AND P1, PT, R17, UR10, PT ;  /* 0x0000000a11007c0c */ /* 0x000fe2000bf26270 */
[----:B---3--:R3:W-:Y:S04]  /*1900*/  @!P0 STG.E.64 desc[UR28][R6.64+-0x10], R24 ;  /* 0xfffff01806008986 */ /* 0x0087e8000c101b1c */
[----:B----4-:R-:W4:Y:S04]  /*1910*/  @!P0 LDG.E.64 R26, desc[UR28][R4.64+-0x10] ;  /* 0xfffff01c041a8981 */ /* 0x010f28000c1e1b00 */
[----:B----4-:R4:W-:Y:S04]  /*1920*/  @!P0 STG.E.64 desc[UR28][R10.64+-0x10], R26 ;  /* 0xfffff01a0a008986 */ /* 0x0109e8000c101b1c */
[----:B0-----:R-:W5:Y:S04]  /*1930*/  @P1 LDG.E.64 R18, desc[UR28][R8.64+-0x8] ;  /* 0xfffff81c08121981 */ /* 0x001f68000c1e1b00 */
[----:B-----5:R0:W-:Y:S04]  /*1940*/  @P1 STG.E.64 desc[UR28][R6.64+-0x8], R18 ;  /* 0xfffff81206001986 */ /* 0x0201e8000c101b1c */
[----:B-1----:R-:W5:Y:S04]  /*1950*/  @P1 LDG.E.64 R20, desc[UR28][R12.64+-0x8] ;  /* 0xfffff81c0c141981 */ /* 0x002f68000c1e1b00 */
[----:B-----5:R1:W-:Y:S04]  /*1960*/  @P1 STG.E.64 desc[UR28][R10.64+-0x8], R20 ;  /* 0xfffff8140a001986 */ /* 0x0203e8000c101b1c */
[----:B--2---:R-:W2:Y:S01]  /*1970*/  @!P1 LDG.E.64 R22, desc[UR28][R2.64+-0x8] ;  /* 0xfffff81c02169981 */ /* 0x004ea2000c1e1b00 */
[----:B------:R-:W-:-:S04]  /*1980*/  IADD3 R17, PT, PT, R15, 0x4, RZ ;  /* 0x000000040f117810 */ /* 0x000fc80007ffe0ff */
[----:B------:R-:W-:Y:S01]  /*1990*/  ISETP.GE.AND P0, PT, R17, UR10, PT ;  /* 0x0000000a11007c0c */ /* 0x000fe2000bf06270 */
[----:B--2---:R2:W-:Y:S04]  /*19a0*/  @!P1 STG.E.64 desc[UR28][R6.64+-0x8], R22 ;  /* 0xfffff81606009986 */ /* 0x0045e8000c101b1c */
[----:B---3--:R-:W3:Y:S04]  /*19b0*/  @!P1 LDG.E.64 R24, desc[UR28][R4.64+-0x8] ;  /* 0xfffff81c04189981 */ /* 0x008ee8000c1e1b00 */
[----:B---3--:R3:W-:Y:S04]  /*19c0*/  @!P1 STG.E.64 desc[UR28][R10.64+-0x8], R24 ;  /* 0xfffff8180a009986 */ /* 0x0087e8000c101b1c */
[----:B----4-:R-:W4:Y:S04]  /*19d0*/  @P0 LDG.E.64 R26, desc[UR28][R8.64] ;  /* 0x0000001c081a0981 */ /* 0x010f28000c1e1b00 */
[----:B----4-:R4:W-:Y:S04]  /*19e0*/  @P0 STG.E.64 desc[UR28][R6.64], R26 ;  /* 0x0000001a06000986 */ /* 0x0109e8000c101b1c */
[----:B0-----:R-:W5:Y:S04]  /*19f0*/  @P0 LDG.E.64 R18, desc[UR28][R12.64] ;  /* 0x0000001c0c120981 */ /* 0x001f68000c1e1b00 */
[----:B-----5:R0:W-:Y:S04]  /*1a00*/  @P0 STG.E.64 desc[UR28][R10.64], R18 ;  /* 0x000000120a000986 */ /* 0x0201e8000c101b1c */
[----:B-1----:R-:W5:Y:S01]  /*1a10*/  @!P0 LDG.E.64 R20, desc[UR28][R2.64] ;  /* 0x0000001c02148981 */ /* 0x002f62000c1e1b00 */
[----:B------:R-:W-:-:S05]  /*1a20*/  VIADD R17, R15, 0x5 ;  /* 0x000000050f117836 */ /* 0x000fca0000000000 */
[----:B------:R-:W-:Y:S01]  /*1a30*/  ISETP.GE.AND P1, PT, R17, UR10, PT ;  /* 0x0000000a11007c0c */ /* 0x000fe2000bf26270 */
[----:B-----5:R1:W-:Y:S04]  /*1a40*/  @!P0 STG.E.64 desc[UR28][R6.64], R20 ;  /* 0x0000001406008986 */ /* 0x0203e8000c101b1c */
[----:B--2---:R-:W2:Y:S04]  /*1a50*/  @!P0 LDG.E.64 R22, desc[UR28][R4.64] ;  /* 0x0000001c04168981 */ /* 0x004ea8000c1e1b00 */
[----:B--2---:R2:W-:Y:S04]  /*1a60*/  @!P0 STG.E.64 desc[UR28][R10.64], R22 ;  /* 0x000000160a008986 */ /* 0x0045e8000c101b1c */
[----:B---3--:R-:W3:Y:S04]  /*1a70*/  @P1 LDG.E.64 R24, desc[UR28][R8.64+0x8] ;  /* 0x0000081c08181981 */ /* 0x008ee8000c1e1b00 */
[----:B---3--:R3:W-:Y:S04]  /*1a80*/  @P1 STG.E.64 desc[UR28][R6.64+0x8], R24 ;  /* 0x0000081806001986 */ /* 0x0087e8000c101b1c */
[----:B----4-:R-:W4:Y:S04]  /*1a90*/  @P1 LDG.E.64 R26, desc[UR28][R12.64+0x8] ;  /* 0x0000081c0c1a1981 */ /* 0x010f28000c1e1b00 */
[----:B----4-:R4:W-:Y:S04]  /*1aa0*/  @P1 STG.E.64 desc[UR28][R10.64+0x8], R26 ;  /* 0x0000081a0a001986 */ /* 0x0109e8000c101b1c */
[----:B0-----:R-:W5:Y:S01]  /*1ab0*/  @!P1 LDG.E.64 R18, desc[UR28][R2.64+0x8] ;  /* 0x0000081c02129981 */ /* 0x001f62000c1e1b00 */
[----:B------:R-:W-:-:S04]  /*1ac0*/  IADD3 R17, PT, PT, R15, 0x6, RZ ;  /* 0x000000060f117810 */ /* 0x000fc80007ffe0ff */
[----:B------:R-:W-:Y:S01]  /*1ad0*/  ISETP.GE.AND P0, PT, R17, UR10, PT ;  /* 0x0000000a11007c0c */ /* 0x000fe2000bf06270 */
[----:B-----5:R0:W-:Y:S04]  /*1ae0*/  @!P1 STG.E.64 desc[UR28][R6.64+0x8], R18 ;  /* 0x0000081206009986 */ /* 0x0201e8000c101b1c */
[----:B-1----:R-:W5:Y:S04]  /*1af0*/  @!P1 LDG.E.64 R20, desc[UR28][R4.64+0x8] ;  /* 0x0000081c04149981 */ /* 0x002f68000c1e1b00 */
[----:B-----5:R-:W-:Y:S04]  /*1b00*/  @!P1 STG.E.64 desc[UR28][R10.64+0x8], R20 ;  /* 0x000008140a009986 */ /* 0x020fe8000c101b1c */
[----:B--2---:R-:W2:Y:S04]  /*1b10*/  @P0 LDG.E.64 R22, desc[UR28][R8.64+0x10] ;  /* 0x0000101c08160981 */ /* 0x004ea8000c1e1b00 */
[----:B--2---:R1:W-:Y:S04]  /*1b20*/  @P0 STG.E.64 desc[UR28][R6.64+0x10], R22 ;  /* 0x0000101606000986 */ /* 0x0043e8000c101b1c */
[----:B---3--:R-:W2:Y:S04]  /*1b30*/  @P0 LDG.E.64 R24, desc[UR28][R12.64+0x10] ;  /* 0x0000101c0c180981 */ /* 0x008ea8000c1e1b00 */
[----:B--2---:R2:W-:Y:S04]  /*1b40*/  @P0 STG.E.64 desc[UR28][R10.64+0x10], R24 ;  /* 0x000010180a000986 */ /* 0x0045e8000c101b1c */
[----:B----4-:R-:W3:Y:S01]  /*1b50*/  @!P0 LDG.E.64 R26, desc[UR28][R2.64+0x10] ;  /* 0x0000101c021a8981 */ /* 0x010ee2000c1e1b00 */
[----:B------:R-:W-:-:S05]  /*1b60*/  VIADD R17, R15, 0x7 ;  /* 0x000000070f117836 */ /* 0x000fca0000000000 */
[----:B------:R-:W-:Y:S01]  /*1b70*/  ISETP.GE.AND P1, PT, R17, UR10, PT ;  /* 0x0000000a11007c0c */ /* 0x000fe2000bf26270 */
[----:B---3--:R3:W-:Y:S04]  /*1b80*/  @!P0 STG.E.64 desc[UR28][R6.64+0x10], R26 ;  /* 0x0000101a06008986 */ /* 0x0087e8000c101b1c */
[----:B0-----:R-:W4:Y:S04]  /*1b90*/  @!P0 LDG.E.64 R18, desc[UR28][R4.64+0x10] ;  /* 0x0000101c04128981 */ /* 0x001f28000c1e1b00 */
[----:B----4-:R0:W-:Y:S04]  /*1ba0*/  @!P0 STG.E.64 desc[UR28][R10.64+0x10], R18 ;  /* 0x000010120a008986 */ /* 0x0101e8000c101b1c */
[----:B------:R-:W4:Y:S04]  /*1bb0*/  @P1 LDG.E.64 R28, desc[UR28][R8.64+0x18] ;  /* 0x0000181c081c1981 */ /* 0x000f28000c1e1b00 */
[----:B----4-:R-:W-:Y:S04]  /*1bc0*/  @P1 STG.E.64 desc[UR28][R6.64+0x18], R28 ;  /* 0x0000181c06001986 */ /* 0x010fe8000c101b1c */
[----:B-1----:R-:W4:Y:S04]  /*1bd0*/  @P1 LDG.E.64 R22, desc[UR28][R12.64+0x18] ;  /* 0x0000181c0c161981 */ /* 0x002f28000c1e1b00 */
[----:B----4-:R-:W-:Y:S04]  /*1be0*/  @P1 STG.E.64 desc[UR28][R10.64+0x18], R22 ;  /* 0x000018160a001986 */ /* 0x010fe8000c101b1c */
[----:B--2---:R-:W2:Y:S01]  /*1bf0*/  @!P1 LDG.E.64 R24, desc[UR28][R2.64+0x18] ;  /* 0x0000181c02189981 */ /* 0x004ea2000c1e1b00 */
[----:B------:R-:W-:-:S04]  /*1c00*/  IADD3 R15, PT, PT, R15, 0x8, RZ ;  /* 0x000000080f0f7810 */ /* 0x000fc80007ffe0ff */
[----:B------:R-:W-:Y:S01]  /*1c10*/  ISETP.NE.AND P0, PT, R15, R14, PT ;  /* 0x0000000e0f00720c */ /* 0x000fe20003f05270 */
[----:B--2---:R1:W-:Y:S04]  /*1c20*/  @!P1 STG.E.64 desc[UR28][R6.64+0x18], R24 ;  /* 0x0000181806009986 */ /* 0x0043e8000c101b1c */
[----:B---3--:R2:W3:Y:S01]  /*1c30*/  @!P1 LDG.E.64 R26, desc[UR28][R4.64+0x18] ;  /* 0x0000181c041a9981 */ /* 0x0084e2000c1e1b00 */
[----:B------:R-:W-:Y:S02]  /*1c40*/  IADD3 R21, P3, PT, R6, 0x40, RZ ;  /* 0x0000004006157810 */ /* 0x000fe40007f7e0ff */
[----:B0-----:R-:W-:Y:S02]  /*1c50*/  IADD3 R19, P5, PT, R8, 0x40, RZ ;  /* 0x0000004008137810 */ /* 0x001fe40007fbe0ff */
[----:B------:R-:W-:-:S02]  /*1c60*/  IADD3 R17, P4, PT, R12, 0x40, RZ ;  /* 0x000000400c117810 */ /* 0x000fc40007f9e0ff */
[----:B------:R-:W-:Y:S02]  /*1c70*/  IADD3 R18, P6, PT, R10, 0x40, RZ ;  /* 0x000000400a127810 */ /* 0x000fe40007fde0ff */
[----:B------:R-:W-:Y:S01]  /*1c80*/  IADD3.X R20, PT, PT, RZ, R13, RZ, P4, !PT ;  /* 0x0000000dff147210 */ /* 0x000fe200027fe4ff */
[----:B-1----:R-:W-:Y:S01]  /*1c90*/  IMAD.X R7, RZ, RZ, R7, P3 ;  /* 0x000000ffff077224 */ /* 0x002fe200018e0607 */
[----:B--2---:R-:W-:-:S04]  /*1ca0*/  IADD3 R4, P2, PT, R4, 0x40, RZ ;  /* 0x0000004004047810 */ /* 0x004fc80007f5e0ff */
[----:B------:R-:W-:Y:S01]  /*1cb0*/  IADD3.X R5, PT, PT, RZ, R5, RZ, P2, !PT ;  /* 0x00000005ff057210 */ /* 0x000fe200017fe4ff */
[----:B---3--:R0:W-:Y:S01]  /*1cc0*/  @!P1 STG.E.64 desc[UR28][R10.64+0x18], R26 ;  /* 0x0000181a0a009986 */ /* 0x0081e2000c101b1c */
[----:B------:R-:W-:-:S05]  /*1cd0*/  IADD3 R2, P1, PT, R2, 0x40, RZ ;  /* 0x0000004002027810 */ /* 0x000fca0007f3e0ff */
[----:B------:R-:W-:Y:S02]  /*1ce0*/  IMAD.X R3, RZ, RZ, R3, P1 ;  /* 0x000000ffff037224 */ /* 0x000fe400008e0603 */
[----:B0-----:R-:W-:Y:S01]  /*1cf0*/  IMAD.X R10, RZ, RZ, R9, P5 ;  /* 0x000000ffff0a7224 */ /* 0x001fe200028e0609 */
[----:B------:R-:W-:Y:S01]  /*1d00*/  IADD3.X R11, PT, PT, RZ, R11, RZ, P6, !PT ;  /* 0x0000000bff0b7210 */ /* 0x000fe200037fe4ff */
[----:B------:R-:W-:Y:S06]  /*1d10*/  @P0 BRA `(.L_x_6) ;  /* 0xfffffff800700947 */ /* 0x000fec000383ffff */
.L_x_5:
[----:B------:R-:W-:-:S13]  /*1d20*/  ISETP.NE.AND P0, PT, R16, RZ, PT ;  /* 0x000000ff1000720c */ /* 0x000fda0003f05270 */
[----:B0-----:R-:W-:Y:S05]  /*1d30*/  @!P0 EXIT ;  /* 0x000000000000894d */ /* 0x001fea0003800000 */
[----:B------:R-:W-:Y:S02]  /*1d40*/  ISETP.GE.U32.AND P1, PT, R16, 0x4, PT ;  /* 0x000000041000780c */ /* 0x000fe40003f26070 */
[----:B------:R-:W-:-:S04]  /*1d50*/  LOP3.LUT R15, R0, 0x3, RZ, 0xc0, !PT ;  /* 0x00000003000f7812 */ /* 0x000fc800078ec0ff */
[----:B------:R-:W-:-:S07]  /*1d60*/  ISETP.NE.AND P0, PT, R15, RZ, PT ;  /* 0x000000ff0f00720c */ /* 0x000fce0003f05270 */
[----:B------:R-:W-:Y:S06]  /*1d70*/  @!P1 BRA `(.L_x_7) ;  /* 0x0000000400489947 */ /* 0x000fec0003800000 */
[----:B------:R-:W0:Y:S01]  /*1d80*/  LDCU.128 UR4, c[0x0][0x390] ;  /* 0x00007200ff0477ac */ /* 0x000e220008000c00 */
[----:B------:R-:W-:Y:S01]  /*1d90*/  IMAD R3, RZ, RZ, -UR10 ;  /* 0x8000000aff037e24 */ /* 0x000fe2000f8e02ff */
[----:B------:R-:W1:Y:S04]  /*1da0*/  LDC.64 R6, c[0x0][0x380] ;  /* 0x0000e000ff067b82 */ /* 0x000e680000000a00 */
[----:B------:R-:W-:-:S04]  /*1db0*/  IADD3 R5, P1, PT, R14, R3, RZ ;  /* 0x000000030e057210 */ /* 0x000fc80007f3e0ff */
[----:B------:R-:W-:Y:S01]  /*1dc0*/  LEA.HI.X.SX32 R2, R3, RZ, 0x1, P1 ;  /* 0x000000ff03027211 */ /* 0x000fe200008f0eff */
[----:B------:R-:W2:Y:S01]  /*1dd0*/  LDC.64 R8, c[0x0][0x388] ;  /* 0x0000e200ff087b82 */ /* 0x000ea20000000a00 */
[C---:B------:R-:W-:Y:S02]  /*1de0*/  SHF.L.U32 R4, R5.reuse, 0x3, RZ ;  /* 0x0000000305047819 */ /* 0x040fe400000006ff */
[----:B------:R-:W-:Y:S02]  /*1df0*/  ISETP.GE.AND P1, PT, R14, UR10, PT ;  /* 0x0000000a0e007c0c */ /* 0x000fe4000bf26270 */
[----:B------:R-:W-:Y:S02]  /*1e00*/  SHF.L.U64.HI R5, R5, 0x3, R2 ;  /* 0x0000000305057819 */ /* 0x000fe40000010202 */
[----:B0-----:R-:W-:Y:S01]  /*1e10*/  IADD3 R2, P2, PT, R4, UR4, RZ ;  /* 0x0000000404027c10 */ /* 0x001fe2000ff5e0ff */
[----:B------:R-:W0:Y:S03]  /*1e20*/  LDC.64 R16, c[0x0][0x3a0] ;  /* 0x0000e800ff107b82 */ /* 0x000e260000000a00 */
[----:B------:R-:W-:-:S05]  /*1e30*/  IADD3.X R3, PT, PT, R5, UR5, RZ, P2, !PT ;  /* 0x0000000505037c10 */ /* 0x000fca00097fe4ff */
[----:B------:R-:W3:Y:S01]  /*1e40*/  @P1 LDG.E.64 R10, desc[UR28][R2.64] ;  /* 0x0000001c020a1981 */ /* 0x000ee2000c1e1b00 */
[----:B------:R-:W-:Y:S01]  /*1e50*/  IADD3 R4, P2, PT, R4, UR6, RZ ;  /* 0x0000000604047c10 */ /* 0x000fe2000ff5e0ff */
[----:B-1----:R-:W-:Y:S01]  /*1e60*/  IMAD.WIDE.U32 R6, R14, 0x8, R6 ;  /* 0x000000080e067825 */ /* 0x002fe200078e0006 */
[----:B------:R-:W1:Y:S02]  /*1e70*/  LDC.64 R18, c[0x0][0x3a8] ;  /* 0x0000ea00ff127b82 */ /* 0x000e640000000a00 */
[----:B------:R-:W-:-:S06]  /*1e80*/  IADD3.X R5, PT, PT, R5, UR7, RZ, P2, !PT ;  /* 0x0000000705057c10 */ /* 0x000fcc00097fe4ff */
[----:B------:R-:W4:Y:S01]  /*1e90*/  LDC.64 R22, c[0x0][0x3a0] ;  /* 0x0000e800ff167b82 */ /* 0x000f220000000a00 */
[----:B---3--:R-:W-:Y:S04]  /*1ea0*/  @P1 STG.E.64 desc[UR28][R6.64], R10 ;  /* 0x0000000a06001986 */ /* 0x008fe8000c101b1c */
[----:B------:R-:W3:Y:S01]  /*1eb0*/  @P1 LDG.E.64 R12, desc[UR28][R4.64] ;  /* 0x0000001c040c1981 */ /* 0x000ee2000c1e1b00 */
[----:B--2---:R-:W-:-:S04]  /*1ec0*/  IMAD.WIDE.U32 R8, R14, 0x8, R8 ;  /* 0x000000080e087825 */ /* 0x004fc800078e0008 */
[C---:B0-----:R-:W-:Y:S01]  /*1ed0*/  @!P1 IMAD.WIDE.U32 R16, R14.reuse, 0x8, R16 ;  /* 0x000000080e109825 */ /* 0x041fe200078e0010 */
[----:B---3--:R0:W-:Y:S05]  /*1ee0*/  @P1 STG.E.64 desc[UR28][R8.64], R12 ;  /* 0x0000000c08001986 */ /* 0x0081ea000c101b1c */
[----:B------:R-:W2:Y:S01]  /*1ef0*/  @!P1 LDG.E.64 R16, desc[UR28][R16.64] ;  /* 0x0000001c10109981 */ /* 0x000ea2000c1e1b00 */
[----:B-1----:R-:W-:-:S04]  /*1f00*/  @!P1 IMAD.WIDE.U32 R10, R14, 0x8, R18 ;  /* 0x000000080e0a9825 */ /* 0x002fc800078e0012 */
[----:B------:R-:W-:-:S05]  /*1f10*/  VIADD R18, R14, 0x1 ;  /* 0x000000010e127836 */ /* 0x000fca0000000000 */
[----:B------:R-:W-:Y:S01]  /*1f20*/  ISETP.GE.AND P2, PT, R18, UR10, PT ;  /* 0x0000000a12007c0c */ /* 0x000fe2000bf46270 */
[----:B--2---:R4:W-:Y:S04]  /*1f30*/  @!P1 STG.E.64 desc[UR28][R6.64], R16 ;  /* 0x0000001006009986 */ /* 0x0049e8000c101b1c */
[----:B------:R-:W2:Y:S04]  /*1f40*/  @!P1 LDG.E.64 R10, desc[UR28][R10.64] ;  /* 0x0000001c0a0a9981 */ /* 0x000ea8000c1e1b00 */
[----:B--2---:R1:W-:Y:S04]  /*1f50*/  @!P1 STG.E.64 desc[UR28][R8.64], R10 ;  /* 0x0000000a08009986 */ /* 0x0043e8000c101b1c */
[----:B0-----:R-:W2:Y:S01]  /*1f60*/  @P2 LDG.E.64 R12, desc[UR28][R2.64+0x8] ;  /* 0x0000081c020c2981 */ /* 0x001ea2000c1e1b00 */
[----:B------:R-:W-:-:S02]  /*1f70*/  @!P2 SHF.L.U32 R21, R14, 0x3, RZ ;  /* 0x000000030e15a819 */ /* 0x000fc400000006ff */
[----:B------:R-:W-:Y:S02]  /*1f80*/  @!P2 SHF.L.U64.HI R20, R14, 0x3, RZ ;  /* 0x000000030e14a819 */ /* 0x000fe400000102ff */
[C---:B----4-:R-:W-:Y:S01]  /*1f90*/  @!P2 IADD3 R16, P1, PT, R21.reuse, R22, RZ ;  /* 0x000000161510a210 */ /* 0x050fe20007f3e0ff */
[----:B-1----:R-:W0:Y:S01]  /*1fa0*/  LDC.64 R10, c[0x0][0x3a8] ;  /* 0x0000ea00ff0a7b82 */ /* 0x002e220000000a00 */
[----:B--2---:R1:W-:Y:S04]  /*1fb0*/  @P2 STG.E.64 desc[UR28][R6.64+0x8], R12 ;  /* 0x0000080c06002986 */ /* 0x0043e8000c101b1c */
[----:B------:R-:W2:Y:S01]  /*1fc0*/  @P2 LDG.E.64 R18, desc[UR28][R4.64+0x8] ;  /* 0x0000081c04122981 */ /* 0x000ea2000c1e1b00 */
[C---:B------:R-:W-:Y:S01]  /*1fd0*/  @!P2 IMAD.X R17, R20.reuse, 0x1, R23, P1 ;  /* 0x000000011411a824 */ /* 0x040fe200008e0617 */
[----:B0-----:R-:W-:Y:S01]  /*1fe0*/  @!P2 IADD3 R10, P1, PT, R21, R10, RZ ;  /* 0x0000000a150aa210 */ /* 0x001fe20007f3e0ff */
[----:B------:R-:W0:Y:S01]  /*1ff0*/  LDC.64 R22, c[0x0][0x3a0] ;  /* 0x0000e800ff167b82 */ /* 0x000e220000000a00 */
[----:B--2---:R-:W-:Y:S04]  /*2000*/  @P2 STG.E.64 desc[UR28][R8.64+0x8], R18 ;  /* 0x0000081208002986 */ /* 0x004fe8000c101b1c */
[----:B------:R-:W2:Y:S01]  /*2010*/  @!P2 LDG.E.64 R16, desc[UR28][R16.64+0x8] ;  /* 0x0000081c1010a981 */ /* 0x000ea2000c1e1b00 */
[----:B------:R-:W-:Y:S01]  /*2020*/  @!P2 IADD3.X R11, PT, PT, R20, R11, RZ, P1, !PT ;  /* 0x0000000b140ba210 */ /* 0x000fe20000ffe4ff */
[----:B-1----:R-:W-:-:S05]  /*2030*/  VIADD R12, R14, 0x2 ;  /* 0x000000020e0c7836 */ /* 0x002fca0000000000 */
[----:B------:R-:W-:Y:S01]  /*2040*/  ISETP.GE.AND P1, PT, R12, UR10, PT ;  /* 0x0000000a0c007c0c */ /* 0x000fe2000bf26270 */
[----:B--2---:R0:W-:Y:S04]  /*2050*/  @!P2 STG.E.64 desc[UR28][R6.64+0x8], R16 ;  /* 0x000008100600a986 */ /* 0x0041e8000c101b1c */
[----:B------:R-:W2:Y:S04]  /*2060*/  @!P2 LDG.E.64 R10, desc[UR28][R10.64+0x8] ;  /* 0x0000081c0a0aa981 */ /* 0x000ea8000c1e1b00 */
[----:B--2---:R1:W-:Y:S04]  /*2070*/  @!P2 STG.E.64 desc[UR28][R8.64+0x8], R10 ;  /* 0x0000080a0800a986 */ /* 0x0043e8000c101b1c */
[----:B------:R-:W2:Y:S01]  /*2080*/  @P1 LDG.E.64 R12, desc[UR28][R2.64+0x10] ;  /* 0x0000101c020c1981 */ /* 0x000ea2000c1e1b00 */
[----:B------:R-:W-:-:S02]  /*2090*/  @!P1 SHF.L.U32 R21, R14, 0x3, RZ ;  /* 0x000000030e159819 */ /* 0x000fc400000006ff */
[----:B------:R-:W-:Y:S02]  /*20a0*/  @!P1 SHF.L.U64.HI R20, R14, 0x3, RZ ;  /* 0x000000030e149819 */ /* 0x000fe400000102ff */
[C---:B0-----:R-:W-:Y:S01]  /*20b0*/  @!P1 IADD3 R16, P2, PT, R21.reuse, R22, RZ ;  /* 0x0000001615109210 */ /* 0x041fe20007f5e0ff */
[----:B-1----:R-:W0:Y:S01]  /*20c0*/  LDC.64 R10, c[0x0][0x3a8] ;  /* 0x0000ea00ff0a7b82 */ /* 0x002e220000000a00 */
[----:B--2---:R1:W-:Y:S04]  /*20d0*/  @P1 STG.E.64 desc[UR28][R6.64+0x10], R12 ;  /* 0x0000100c06001986 */ /* 0x0043e8000c101b1c */
[----:B------:R-:W2:Y:S01]  /*20e0*/  @P1 LDG.E.64 R18, desc[UR28][R4.64+0x10] ;  /* 0x0000101c04121981 */ /* 0x000ea2000c1e1b00 */
[----:B------:R-:W-:Y:S01]  /*20f0*/  @!P1 IMAD.X R17, R20, 0x1, R23, P2 ;  /* 0x0000000114119824 */ /* 0x000fe200010e0617 */
[----:B0-----:R-:W-:-:S02]  /*2100*/  @!P1 IADD3 R10, P2, PT, R21, R10, RZ ;  /* 0x0000000a150a9210 */ /* 0x001fc40007f5e0ff */
[----:B--2---:R0:W-:Y:S04]  /*2110*/  @P1 STG.E.64 desc[UR28][R8.64+0x10], R18 ;  /* 0x0000101208001986 */ /* 0x0041e8000c101b1c */
[----:B------:R-:W2:Y:S01]  /*2120*/  @!P1 LDG.E.64 R16, desc[UR28][R16.64+0x10] ;  /* 0x0000101c10109981 */ /* 0x000ea2000c1e1b00 */
[----:B------:R-:W-:Y:S01]  /*2130*/  @!P1 IADD3.X R11, PT, PT, R20, R11, RZ, P2, !PT ;  /* 0x0000000b140b9210 */ /* 0x000fe200017fe4ff */
[----:B-1----:R-:W-:-:S05]  /*2140*/  VIADD R12, R14, 0x3 ;  /* 0x000000030e0c7836 */ /* 0x002fca0000000000 */
[----:B------:R-:W-:Y:S02]  /*2150*/  ISETP.GE.AND P2, PT, R12, UR10, PT ;  /* 0x0000000a0c007c0c */ /* 0x000fe4000bf46270 */
[----:B------:R-:W1:Y:S01]  /*2160*/  LDC.64 R12, c[0x0][0x3a0] ;  /* 0x0000e800ff0c7b82 */ /* 0x000e620000000a00 */
[----:B--2---:R-:W-:Y:S04]  /*2170*/  @!P1 STG.E.64 desc[UR28][R6.64+0x10], R16 ;  /* 0x0000101006009986 */ /* 0x004fe8000c101b1c */
[----:B------:R-:W2:Y:S04]  /*2180*/  @!P1 LDG.E.64 R10, desc[UR28][R10.64+0x10] ;  /* 0x0000101c0a0a9981 */ /* 0x000ea8000c1e1b00 */
[----:B--2---:R2:W-:Y:S04]  /*2190*/  @!P1 STG.E.64 desc[UR28][R8.64+0x10], R10 ;  /* 0x0000100a08009986 */ /* 0x0045e8000c101b1c */
[----:B------:R-:W3:Y:S01]  /*21a0*/  @P2 LDG.E.64 R2, desc[UR28][R2.64+0x18] ;  /* 0x0000181c02022981 */ /* 0x000ee2000c1e1b00 */
[----:B0-----:R-:W-:-:S02]  /*21b0*/  @!P2 SHF.L.U32 R19, R14, 0x3, RZ ;  /* 0x000000030e13a819 */ /* 0x001fc400000006ff */
[----:B------:R-:W-:Y:S02]  /*21c0*/  @!P2 SHF.L.U64.HI R18, R14, 0x3, RZ ;  /* 0x000000030e12a819 */ /* 0x000fe400000102ff */
[C---:B-1----:R-:W-:Y:S01]  /*21d0*/  @!P2 IADD3 R12, P1, PT, R19.reuse, R12, RZ ;  /* 0x0000000c130ca210 */ /* 0x042fe20007f3e0ff */
[----:B--2---:R-:W0:Y:S01]  /*21e0*/  LDC.64 R10, c[0x0][0x3a8] ;  /* 0x0000ea00ff0a7b82 */ /* 0x004e220000000a00 */
[----:B---3--:R1:W-:Y:S04]  /*21f0*/  @P2 STG.E.64 desc[UR28][R6.64+0x18], R2 ;  /* 0x0000180206002986 */ /* 0x0083e8000c101b1c */
[----:B------:R-:W2:Y:S01]  /*2200*/  @P2 LDG.E.64 R4, desc[UR28][R4.64+0x18] ;  /* 0x0000181c04042981 */ /* 0x000ea2000c1e1b00 */
[----:B------:R-:W-:Y:S01]  /*2210*/  @!P2 IMAD.X R13, R18, 0x1, R13, P1 ;  /* 0x00000001120da824 */ /* 0x000fe200008e060d */
[----:B0-----:R-:W-:-:S02]  /*2220*/  @!P2 IADD3 R10, P1, PT, R19, R10, RZ ;  /* 0x0000000a130aa210 */ /* 0x001fc40007f3e0ff */
[----:B--2---:R1:W-:Y:S04]  /*2230*/  @P2 STG.E.64 desc[UR28][R8.64+0x18], R4 ;  /* 0x0000180408002986 */ /* 0x0043e8000c101b1c */
[----:B------:R-:W2:Y:S01]  /*2240*/  @!P2 LDG.E.64 R12, desc[UR28][R12.64+0x18] ;  /* 0x0000181c0c0ca981 */ /* 0x000ea2000c1e1b00 */
[----:B------:R-:W-:-:S03]  /*2250*/  @!P2 IADD3.X R11, PT, PT, R18, R11, RZ, P1, !PT ;  /* 0x0000000b120ba210 */ /* 0x000fc60000ffe4ff */
[----:B--2---:R1:W-:Y:S04]  /*2260*/  @!P2 STG.E.64 desc[UR28][R6.64+0x18], R12 ;  /* 0x0000180c0600a986 */ /* 0x0043e8000c101b1c */
[----:B------:R-:W2:Y:S01]  /*2270*/  @!P2 LDG.E.64 R2, desc[UR28][R10.64+0x18] ;  /* 0x0000181c0a02a981 */ /* 0x000ea2000c1e1b00 */
[----:B------:R-:W-:-:S03]  /*2280*/  VIADD R14, R14, 0x4 ;  /* 0x000000040e0e7836 */ /* 0x000fc60000000000 */
[----:B--2---:R1:W-:Y:S04]  /*2290*/  @!P2 STG.E.64 desc[UR28][R8.64+0x18], R2 ;  /* 0x000018020800a986 */ /* 0x0043e8000c101b1c */
.L_x_7:
[----:B------:R-:W-:Y:S05]  /*22a0*/  @!P0 EXIT ;  /* 0x000000000000894d */ /* 0x000fea0003800000 */
[----:B------:R-:W-:Y:S02]  /*22b0*/  ISETP.NE.AND P1, PT, R15, 0x1, PT ;  /* 0x000000010f00780c */ /* 0x000fe40003f25270 */
[----:B------:R-:W-:Y:S02]  /*22c0*/  LOP3.LUT R0, R0, 0x1, RZ, 0xc0, !PT ;  /* 0x0000000100007812 */ /* 0x000fe400078ec0ff */
[----:B-1----:R-:W-:Y:S02]  /*22d0*/  IADD3 R3, PT, PT, RZ, -UR10, RZ ;  /* 0x8000000aff037c10 */ /* 0x002fe4000fffe0ff */
[----:B------:R-:W-:Y:S02]  /*22e0*/  ISETP.NE.U32.AND P0, PT, R0, 0x1, PT ;  /* 0x000000010000780c */ /* 0x000fe40003f05070 */
[----:B------:R-:W-:-:S05]  /*22f0*/  SHF.R.S32.HI R0, RZ, 0x1f, R3 ;  /* 0x0000001fff007819 */ /* 0x000fca0000011403 */
[----:B------:R-:W-:Y:S06]  /*2300*/  @!P1 BRA `(.L_x_8) ;  /* 0x0000000000d09947 */ /* 0x000fec0003800000 */
[----:B------:R-:W0:Y:S01]  /*2310*/  LDC.64 R8, c[0x0][0x390] ;  /* 0x0000e400ff087b82 */ /* 0x000e220000000a00 */
[----:B------:R-:W-:-:S07]  /*2320*/  ISETP.GE.AND P1, PT, R14, UR10, PT ;  /* 0x0000000a0e007c0c */ /* 0x000fce000bf26270 */
[----:B------:R-:W1:Y:S06]  /*2330*/  LDC.64 R6, c[0x0][0x398] ;  /* 0x0000e600ff067b82 */ /* 0x000e6c0000000a00 */
[----:B------:R-:W-:Y:S02]  /*2340*/  @P1 IADD3 R2, P2, PT, R14, R3, RZ ;  /* 0x000000030e021210 */ /* 0x000fe40007f5e0ff */
[----:B------:R-:W2:Y:S02]  /*2350*/  LDC.64 R12, c[0x0][0x3a0] ;  /* 0x0000e800ff0c7b82 */ /* 0x000ea40000000a00 */
[----:B------:R-:W-:Y:S01]  /*2360*/  @P1 SHF.L.U32 R11, R2, 0x3, RZ ;  /* 0x00000003020b1819 */ /* 0x000fe200000006ff */
[----:B------:R-:W-:-:S05]  /*2370*/  @P1 IMAD.X R5, RZ, RZ, R0, P2 ;  /* 0x000000ffff051224 */ /* 0x000fca00010e0600 */
[----:B------:R-:W-:Y:S01]  /*2380*/  @P1 SHF.L.U64.HI R2, R2, 0x3, R5 ;  /* 0x0000000302021819 */ /* 0x000fe20000010205 */
[----:B------:R-:W3:Y:S01]  /*2390*/  LDC.64 R16, c[0x0][0x3a8] ;  /* 0x0000ea00ff107b82 */ /* 0x000ee20000000a00 */
[----:B0-----:R-:W-:-:S05]  /*23a0*/  @P1 IADD3 R8, P2, PT, R11, R8, RZ ;  /* 0x000000080b081210 */ /* 0x001fca0007f5e0ff */
[----:B------:R-:W-:Y:S02]  /*23b0*/  @P1 IMAD.X R9, R2, 0x1, R9, P2 ;  /* 0x0000000102091824 */ /* 0x000fe400010e0609 */
[----:B------:R-:W0:Y:S04]  /*23c0*/  LDC.64 R4, c[0x0][0x380] ;  /* 0x0000e000ff047b82 */ /* 0x000e280000000a00 */
[----:B------:R-:W4:Y:S01]  /*23d0*/  @P1 LDG.E.64 R8, desc[UR28][R8.64] ;  /* 0x0000001c08081981 */ /* 0x000f22000c1e1b00 */
[----:B-1----:R-:W-:-:S04]  /*23e0*/  @P1 IADD3 R10, P2, PT, R11, R6, RZ ;  /* 0x000000060b0a1210 */ /* 0x002fc80007f5e0ff */
[----:B------:R-:W-:Y:S02]  /*23f0*/  @P1 IADD3.X R11, PT, PT, R2, R7, RZ, P2, !PT ;  /* 0x00000007020b1210 */ /* 0x000fe400017fe4ff */
[----:B------:R-:W1:Y:S01]  /*2400*/  LDC.64 R6, c[0x0][0x388] ;  /* 0x0000e200ff067b82 */ /* 0x000e620000000a00 */
[----:B0-----:R-:W-:-:S05]  /*2410*/  IMAD.WIDE.U32 R4, R14, 0x8, R4 ;  /* 0x000000080e047825 */ /* 0x001fca00078e0004 */
[----:B----4-:R-:W-:Y:S04]  /*2420*/  @P1 STG.E.64 desc[UR28][R4.64], R8 ;  /* 0x0000000804001986 */ /* 0x010fe8000c101b1c */
[----:B------:R-:W4:Y:S01]  /*2430*/  @P1 LDG.E.64 R10, desc[UR28][R10.64] ;  /* 0x0000001c0a0a1981 */ /* 0x000f22000c1e1b00 */
[----:B-1----:R-:W-:-:S04]  /*2440*/  IMAD.WIDE.U32 R6, R14, 0x8, R6 ;  /* 0x000000080e067825 */ /* 0x002fc800078e0006 */
[C---:B--2---:R-:W-:Y:S01]  /*2450*/  @!P1 IMAD.WIDE.U32 R12, R14.reuse, 0x8, R12 ;  /* 0x000000080e0c9825 */ /* 0x044fe200078e000c */
[----:B----4-:R0:W-:Y:S05]  /*2460*/  @P1 STG.E.64 desc[UR28][R6.64], R10 ;  /* 0x0000000a06001986 */ /* 0x0101ea000c101b1c */
[----:B------:R-:W2:Y:S01]  /*2470*/  @!P1 LDG.E.64 R12, desc[UR28][R12.64] ;  /* 0x0000001c0c0c9981 */ /* 0x000ea2000c1e1b00 */
[C---:B---3--:R-:W-:Y:S02]  /*2480*/  @!P1 IMAD.WIDE.U32 R8, R14.reuse, 0x8, R16 ;  /* 0x000000080e089825 */ /* 0x048fe400078e0010 */
[----:B------:R-:W1:Y:S02]  /*2490*/  LDC.64 R16, c[0x0][0x390] ;  /* 0x0000e400ff107b82 */ /* 0x000e640000000a00 */
[----:B------:R-:W-:-:S05]  /*24a0*/  VIADD R2, R14, 0x1 ;  /* 0x000000010e027836 */ /* 0x000fca0000000000 */
[----:B------:R-:W-:Y:S01]  /*24b0*/  ISETP.GE.AND P2, PT, R2, UR10, PT ;  /* 0x0000000a02007c0c */ /* 0x000fe2000bf46270 */
[----:B--2---:R2:W-:Y:S04]  /*24c0*/  @!P1 STG.E.64 desc[UR28][R4.64], R12 ;  /* 0x0000000c04009986 */ /* 0x0045e8000c101b1c */
[----:B------:R-:W3:Y:S08]  /*24d0*/  @!P1 LDG.E.64 R8, desc[UR28][R8.64] ;  /* 0x0000001c08089981 */ /* 0x000ef0000c1e1b00 */
[----:B------:R-:W-:-:S04]  /*24e0*/  @P2 IADD3 R2, P3, PT, R14, R3, RZ ;  /* 0x000000030e022210 */ /* 0x000fc80007f7e0ff */
[----:B0-----:R-:W-:Y:S01]  /*24f0*/  @P2 IADD3.X R11, PT, PT, RZ, R0, RZ, P3, !PT ;  /* 0x00000000ff0b2210 */ /* 0x001fe20001ffe4ff */
[----:B------:R-:W-:-:S03]  /*2500*/  @P2 IMAD.SHL.U32 R15, R2, 0x8, RZ ;  /* 0x00000008020f2824 */ /* 0x000fc600078e00ff */
[----:B------:R-:W-:Y:S01]  /*2510*/  @P2 SHF.L.U64.HI R2, R2, 0x3, R11 ;  /* 0x0000000302022819 */ /* 0x000fe2000001020b */
[----:B--2---:R-:W0:Y:S01]  /*2520*/  LDC.64 R12, c[0x0][0x398] ;  /* 0x0000e600ff0c7b82 */ /* 0x004e220000000a00 */
[----:B-1----:R-:W-:-:S04]  /*2530*/  @P2 IADD3 R10, P3, PT, R15, R16, RZ ;  /* 0x000000100f0a2210 */ /* 0x002fc80007f7e0ff */
[----:B------:R-:W-:-:S03]  /*2540*/  @P2 IADD3.X R11, PT, PT, R2, R17, RZ, P3, !PT ;  /* 0x00000011020b2210 */ /* 0x000fc60001ffe4ff */
[----:B------:R-:W1:Y:S01]  /*2550*/  LDC.64 R16, c[0x0][0x3a0] ;  /* 0x0000e800ff107b82 */ /* 0x000e620000000a00 */
[----:B---3--:R2:W-:Y:S04]  /*2560*/  @!P1 STG.E.64 desc[UR28][R6.64], R8 ;  /* 0x0000000806009986 */ /* 0x0085e8000c101b1c */
[----:B------:R-:W3:Y:S01]  /*2570*/  @P2 LDG.E.64 R10, desc[UR28][R10.64+0x8] ;  /* 0x0000081c0a0a2981 */ /* 0x000ee2000c1e1b00 */
[----:B0-----:R-:W-:-:S05]  /*2580*/  @P2 IADD3 R12, P1, PT, R15, R12, RZ ;  /* 0x0000000c0f0c2210 */ /* 0x001fca0007f3e0ff */
[----:B------:R-:W-:Y:S02]  /*2590*/  @P2 IMAD.X R13, R2, 0x1, R13, P1 ;  /* 0x00000001020d2824 */ /* 0x000fe400008e060d */
[C---:B-1----:R-:W-:Y:S01]  /*25a0*/  @!P2 IMAD.WIDE.U32 R16, R14.reuse, 0x8, R16 ;  /* 0x000000080e10a825 */ /* 0x042fe200078e0010 */
[----:B--2---:R-:W0:Y:S01]  /*25b0*/  LDC.64 R8, c[0x0][0x3a8] ;  /* 0x0000ea00ff087b82 */ /* 0x004e220000000a00 */
[----:B---3--:R1:W-:Y:S04]  /*25c0*/  @P2 STG.E.64 desc[UR28][R4.64+0x8], R10 ;  /* 0x0000080a04002986 */ /* 0x0083e8000c101b1c */
[----:B------:R-:W2:Y:S01]  /*25d0*/  @P2 LDG.E.64 R12, desc[UR28][R12.64+0x8] ;  /* 0x0000081c0c0c2981 */ /* 0x000ea2000c1e1b00 */
[----:B0-----:R-:W-:-:S03]  /*25e0*/  @!P2 IMAD.WIDE.U32 R8, R14, 0x8, R8 ;  /* 0x000000080e08a825 */ /* 0x001fc600078e0008 */
[----:B--2---:R1:W-:Y:S04]  /*25f0*/  @P2 STG.E.64 desc[UR28][R6.64+0x8], R12 ;  /* 0x0000080c06002986 */ /* 0x0043e8000c101b1c */
[----:B------:R-:W2:Y:S04]  /*2600*/  @!P2 LDG.E.64 R16, desc[UR28][R16.64+0x8] ;  /* 0x0000081c1010a981 */ /* 0x000ea8000c1e1b00 */
[----:B--2---:R1:W-:Y:S04]  /*2610*/  @!P2 STG.E.64 desc[UR28][R4.64+0x8], R16 ;  /* 0x000008100400a986 */ /* 0x0043e8000c101b1c */
[----:B------:R-:W2:Y:S01]  /*2620*/  @!P2 LDG.E.64 R8, desc[UR28][R8.64+0x8] ;  /* 0x0000081c0808a981 */ /* 0x000ea2000c1e1b00 */
[----:B------:R-:W-:-:S03]  /*2630*/  IADD3 R14, PT, PT, R14, 0x2, RZ ;  /* 0x000000020e0e7810 */ /* 0x000fc60007ffe0ff */
[----:B--2---:R1:W-:Y:S04]  /*2640*/  @!P2 STG.E.64 desc[UR28][R6.64+0x8], R8 ;  /* 0x000008080600a986 */ /* 0x0043e8000c101b1c */
.L_x_8:
[----:B------:R-:W-:Y:S05]  /*2650*/  @P0 EXIT ;  /* 0x000000000000094d */ /* 0x000fea0003800000 */
[----:B------:R-:W-:-:S13]  /*2660*/  ISETP.GE.AND P0, PT, R14, UR10, PT ;  /* 0x0000000a0e007c0c */ /* 0x000fda000bf06270 */
[----:B------:R-:W-:Y:S05]  /*2670*/  @!P0 BRA `(.L_x_9) ;  /* 0x0000000000488947 */ /* 0x000fea0003800000 */
[----:B------:R-:W0:Y:S01]  /*2680*/  LDCU.128 UR4, c[0x0][0x390] ;  /* 0x00007200ff0477ac */ /* 0x000e220008000c00 */
[----:B------:R-:W-:Y:S01]  /*2690*/  IADD3 R3, P0, PT, R14, R3, RZ ;  /* 0x000000030e037210 */ /* 0x000fe20007f1e0ff */
[----:B-1----:R-:W1:Y:S03]  /*26a0*/  LDC.64 R4, c[0x0][0x380] ;  /* 0x0000e000ff047b82 */ /* 0x002e660000000a00 */
[----:B------:R-:W-:Y:S01]  /*26b0*/  SHF.L.U32 R6, R3, 0x3, RZ ;  /* 0x0000000303067819 */ /* 0x000fe200000006ff */
[----:B------:R-:W-:-:S04]  /*26c0*/  IMAD.X R0, RZ, RZ, R0, P0 ;  /* 0x000000ffff007224 */ /* 0x000fc800000e0600 */
[----:B------:R-:W2:Y:S01]  /*26d0*/  LDC.64 R8, c[0x0][0x388] ;  /* 0x0000e200ff087b82 */ /* 0x000ea20000000a00 */
[----:B------:R-:W-:Y:S02]  /*26e0*/  SHF.L.U64.HI R0, R3, 0x3, R0 ;  /* 0x0000000303007819 */ /* 0x000fe40000010200 */
[----:B0-----:R-:W-:-:S04]  /*26f0*/  IADD3 R2, P0, PT, R6, UR4, RZ ;  /* 0x0000000406027c10 */ /* 0x001fc8000ff1e0ff */
[----:B------:R-:W-:-:S06]  /*2700*/  IADD3.X R3, PT, PT, R0, UR5, RZ, P0, !PT ;  /* 0x0000000500037c10 */ /* 0x000fcc00087fe4ff */
[----:B------:R-:W3:Y:S01]  /*2710*/  LDG.E.64 R2, desc[UR28][R2.64] ;  /* 0x0000001c02027981 */ /* 0x000ee2000c1e1b00 */
[----:B------:R-:W-:Y:S01]  /*2720*/  IADD3 R6, P0, PT, R6, UR6, RZ ;  /* 0x0000000606067c10 */ /* 0x000fe2000ff1e0ff */
[----:B-1----:R-:W-:-:S03]  /*2730*/  IMAD.WIDE.U32 R4, R14, 0x8, R4 ;  /* 0x000000080e047825 */ /* 0x002fc600078e0004 */
[----:B------:R-:W-:Y:S02]  /*2740*/  IADD3.X R7, PT, PT, R0, UR7, RZ, P0, !PT ;  /* 0x0000000700077c10 */ /* 0x000fe400087fe4ff */
[----:B---3--:R-:W-:Y:S04]  /*2750*/  STG.E.64 desc[UR28][R4.64], R2 ;  /* 0x0000000204007986 */ /* 0x008fe8000c101b1c */
[----:B------:R-:W3:Y:S01]  /*2760*/  LDG.E.64 R6, desc[UR28][R6.64] ;  /* 0x0000001c06067981 */ /* 0x000ee2000c1e1b00 */
[----:B--2---:R-:W-:-:S05]  /*2770*/  IMAD.WIDE.U32 R14, R14, 0x8, R8 ;  /* 0x000000080e0e7825 */ /* 0x004fca00078e0008 */
[----:B---3--:R-:W-:Y:S01]  /*2780*/  STG.E.64 desc[UR28][R14.64], R6 ;  /* 0x000000060e007986 */ /* 0x008fe2000c101b1c */
[----:B------:R-:W-:Y:S05]  /*2790*/  EXIT ;  /* 0x000000000000794d */ /* 0x000fea0003800000 */
.L_x_9:
[----:B------:R-:W0:Y:S08]  /*27a0*/  LDC.64 R2, c[0x0][0x3a0] ;  /* 0x0000e800ff027b82 */ /* 0x000e300000000a00 */
[----:B-1----:R-:W1:Y:S08]  /*27b0*/  LDC.64 R4, c[0x0][0x380] ;  /* 0x0000e000ff047b82 */ /* 0x002e700000000a00 */
[----:B------:R-:W2:Y:S01]  /*27c0*/  LDC.64 R8, c[0x0][0x3a8] ;  /* 0x0000ea00ff087b82 */ /* 0x000ea20000000a00 */
[----:B0-----:R-:W-:-:S06]  /*27d0*/  IMAD.WIDE.U32 R2, R14, 0x8, R2 ;  /* 0x000000080e027825 */ /* 0x001fcc00078e0002 */
[----:B------:R-:W3:Y:S01]  /*27e0*/  LDG.E.64 R2, desc[UR28][R2.64] ;  /* 0x0000001c02027981 */ /* 0x000ee2000c1e1b00 */
[----:B-1----:R-:W-:-:S04]  /*27f0*/  IMAD.WIDE.U32 R6, R14, 0x8, R4 ;  /* 0x000000080e067825 */ /* 0x002fc800078e0004 */
[C---:B--2---:R-:W-:Y:S02]  /*2800*/  IMAD.WIDE.U32 R4, R14.reuse, 0x8, R8 ;  /* 0x000000080e047825 */ /* 0x044fe400078e0008 */
[----:B------:R-:W0:Y:S01]  /*2810*/  LDC.64 R8, c[0x0][0x388] ;  /* 0x0000e200ff087b82 */ /* 0x000e220000000a00 */
[----:B---3--:R-:W-:Y:S04]  /*2820*/  STG.E.64 desc[UR28][R6.64], R2 ;  /* 0x0000000206007986 */ /* 0x008fe8000c101b1c */
[----:B------:R-:W2:Y:S01]  /*2830*/  LDG.E.64 R4, desc[UR28][R4.64] ;  /* 0x0000001c04047981 */ /* 0x000ea2000c1e1b00 */
[----:B0-----:R-:W-:-:S05]  /*2840*/  IMAD.WIDE.U32 R8, R14, 0x8, R8 ;  /* 0x000000080e087825 */ /* 0x001fca00078e0008 */
[----:B--2---:R-:W-:Y:S01]  /*2850*/  STG.E.64 desc[UR28][R8.64], R4 ;  /* 0x0000000408007986 */ /* 0x004fe2000c101b1c */
[----:B------:R-:W-:Y:S05]  /*2860*/  EXIT ;  /* 0x000000000000794d */ /* 0x000fea0003800000 */
.L_x_10:
[----:B------:R-:W-:-:S00]  /*2870*/  BRA `(.L_x_10) ;  /* 0xfffffffc00fc7947 */ /* 0x000fc0000383ffff */
[----:B------:R-:W-:-:S00]  /*2880*/  NOP ;  /* 0x0000000000007918 */ /* 0x000fc00000000000 */
[----:B------:R-:W-:-:S00]  /*2890*/  NOP ;  /* 0x0000000000007918 */ /* 0x000fc00000000000 */
[----:B------:R-:W-:-:S00]  /*28a0*/  NOP ;  /* 0x0000000000007918 */ /* 0x000fc00000000000 */
[----:B------:R-:W-:-:S00]  /*28b0*/  NOP ;  /* 0x0000000000007918 */ /* 0x000fc00000000000 */
[----:B------:R-:W-:-:S00]  /*28c0*/  NOP ;  /* 0x0000000000007918 */ /* 0x000fc00000000000 */
[----:B------:R-:W-:-:S00]  /*28d0*/  NOP ;  /* 0x0000000000007918 */ /* 0x000fc00000000000 */
[----:B------:R-:W-:-:S00]  /*28e0*/  NOP ;  /* 0x0000000000007918 */ /* 0x000fc00000000000 */
[----:B------:R-:W-:-:S00]  /*28f0*/  NOP ;  /* 0x0000000000007918 */ /* 0x000fc00000000000 */
.L_x_104:


//--------------------- .text._Z6powsumPdS_S_S_S_S_iiid --------------------------
	.section	.text._Z6powsumPdS_S_S_S_S_iiid,"ax",@progbits
	.align	128
        .global         _Z6powsumPdS_S_S_S_S_iiid
        .type           _Z6powsumPdS_S_S_S_S_iiid,@function
        .size           _Z6powsumPdS_S_S_S_S_iiid,(.L_x_105 - _Z6powsumPdS_S_S_S_S_iiid)
        .other          _Z6powsumPdS_S_S_S_S_iiid,@"STO_CUDA_ENTRY STV_DEFAULT"
_Z6powsumPdS_S_S_S_S_iiid:
.text._Z6powsumPdS_S_S_S_S_iiid:
[----:B------:R-:W-:Y:S01]  /*0000*/  LDC R1, c[0x0][0x37c] ;  /* 0x0000df00ff017b82 */ /* 0x000fe20000000800 */
[----:B------:R-:W0:Y:S07]  /*0010*/  S2R R0, SR_TID.Y ;  /* 0x0000000000007919 */ /* 0x000e2e0000002200 */
[----:B------:R-:W0:Y:S01]  /*0020*/  S2UR UR6, SR_CTAID.X ;  /* 0x00000000000679c3 */ /* 0x000e220000002500 */
[----:B------:R-:W1:Y:S01]  /*0030*/  LDCU UR8, c[0x0][0x360] ;  /* 0x00006c00ff0877ac */ /* 0x000e620008000800 */
[----:B------:R-:W1:Y:S01]  /*0040*/  S2R R7, SR_TID.X ;  /* 0x0000000000077919 */ /* 0x000e620000002100 */
[----:B------:R-:W2:Y:S05]  /*0050*/  LDCU.64 UR4, c[0x0][0x3b0] ;  /* 0x00007600ff0477ac */ /* 0x000eaa0008000a00 */
[----:B------:R-:W3:Y:S08]  /*0060*/  S2UR UR9, SR_CTAID.Y ;  /* 0x00000000000979c3 */ /* 0x000ef00000002600 */
[----:B------:R-:W3:Y:S01]  /*0070*/  LDC R9, c[0x0][0x364] ;  /* 0x0000d900ff097b82 */ /* 0x000ee20000000800 */
[----:B--2---:R-:W-:-:S07]  /*0080*/  UIMAD UR4, UR5, UR4, URZ ;  /* 0x00000004050472a4 */ /* 0x004fce000f8e02ff */
[----:B------:R-:W2:Y:S01]  /*0090*/  LDC.64 R2, c[0x0][0x380] ;  /* 0x0000e000ff027b82 */ /* 0x000ea20000000a00 */
[----:B0-----:R-:W-:-:S07]  /*00a0*/  IADD3 R0, PT, PT, R0, UR6, RZ ;  /* 0x0000000600007c10 */ /* 0x001fce000fffe0ff */
[----:B------:R-:W0:Y:S01]  /*00b0*/  LDC.64 R4, c[0x0][0x388] ;  /* 0x0000e200ff047b82 */ /* 0x000e220000000a00 */
[----:B------:R-:W4:Y:S01]  /*00c0*/  LDCU.64 UR6, c[0x0][0x358] ;  /* 0x00006b00ff0677ac */ /* 0x000f220008000a00 */
[----:B---3--:R-:W-:-:S04]  /*00d0*/  IMAD R0, R9, UR9, R0 ;  /* 0x0000000909007c24 */ /* 0x008fc8000f8e0200 */
[----:B-1----:R-:W-:-:S04]  /*00e0*/  IMAD R7, R0, UR8, R7 ;  /* 0x0000000800077c24 */ /* 0x002fc8000f8e0207 */
[C---:B--2---:R-:W-:Y:S01]  /*00f0*/  IMAD.WIDE R2, R7.reuse, 0x8, R2 ;  /* 0x0000000807027825 */ /* 0x044fe200078e0202 */
[----:B------:R-:W-:-:S04]  /*0100*/  ISETP.GE.AND P0, PT, R7, UR4, PT ;  /* 0x0000000407007c0c */ /* 0x000fc8000bf06270 */
[----:B----4-:R1:W-:Y:S01]  /*0110*/  STG.E.64 desc[UR6][R2.64], RZ ;  /* 0x000000ff02007986 */ /* 0x0103e2000c101b06 */
[----:B0-----:R-:W-:-:S05]  /*0120*/  IMAD.WIDE R4, R7, 0x8, R4 ;  /* 0x0000000807047825 */ /* 0x001fca00078e0204 */
[----:B------:R1:W-:Y:S03]  /*0130*/  STG.E.64 desc[UR6][R4.64], RZ ;  /* 0x000000ff04007986 */ /* 0x0003e6000c101b06 */
[----:B------:R-:W-:Y:S05]  /*0140*/  @P0 EXIT ;  /* 0x000000000000094d */ /* 0x000fea0003800000 */
[----:B-1----:R-:W0:Y:S08]  /*0150*/  LDC.64 R2, c[0x0][0x390] ;  /* 0x0000e400ff027b82 */ /* 0x002e300000000a00 */
[----:B------:R-:W1:Y:S01]  /*0160*/  LDC.64 R4, c[0x0][0x398] ;  /* 0x0000e600ff047b82 */ /* 0x000e620000000a00 */
[----:B0-----:R-:W-:-:S05]  /*0170*/  IMAD.WIDE R2, R7, 0x8, R2 ;  /* 0x0000000807027825 */ /* 0x001fca00078e0202 */
[----:B------:R-:W-:Y:S01]  /*0180*/  STG.E.64 desc[UR6][R2.64], RZ ;  /* 0x000000ff02007986 */ /* 0x000fe2000c101b06 */
[----:B-1----:R-:W-:-:S05]  /*0190*/  IMAD.WIDE R4, R7, 0x8, R4 ;  /* 0x0000000807047825 */ /* 0x002fca00078e0204 */
[----:B------:R-:W-:Y:S01]  /*01a0*/  STG.E.64 desc[UR6][R4.64], RZ ;  /* 0x000000ff04007986 */ /* 0x000fe2000c101b06 */
[----:B------:R-:W-:Y:S05]  /*01b0*/  EXIT ;  /* 0x000000000000794d */ /* 0x000fea0003800000 */
.L_x_11:
        /* <DEDUP_REMOVED lines=12> */
.L_x_105:


//--------------------- .text._Z7TempFFTPdS_S_S_iii --------------------------
	.section	.text._Z7TempFFTPdS_S_S_iii,"ax",@progbits
	.align	128
        .global         _Z7TempFFTPdS_S_S_iii
        .type           _Z7TempFFTPdS_S_S_iii,@function
        .size           _Z7TempFFTPdS_S_S_iii,(.L_x_103 - _Z7TempFFTPdS_S_S_iii)
        .other          _Z7TempFFTPdS_S_S_iii,@"STO_CUDA_ENTRY STV_DEFAULT"
_Z7TempFFTPdS_S_S_iii:
.text._Z7TempFFTPdS_S_S_iii:
[----:B------:R-:W0:Y:S01]  /*0000*/  LDC R1, c[0x0][0x37c] ;  /* 0x0000df00ff017b82 */ /* 0x000e220000000800 */
[----:B------:R-:W1:Y:S01]  /*0010*/  LDCU UR36, c[0x0][0x3a8] ;  /* 0x00007500ff2477ac */ /* 0x000e620008000800 */
[----:B------:R-:W-:Y:S01]  /*0020*/  MOV R2, 0x10 ;  /* 0x0000001000027802 */ /* 0x000fe20000000f00 */
[----:B0-----:R-:W-:-:S05]  /*0030*/  VIADD R1, R1, 0xffffffd8 ;  /* 0xffffffd801017836 */ /* 0x001fca0000000000 */
[----:B------:R0:W2:Y:S01]  /*0040*/  LDC.64 R6, c[0x4][R2] ;  /* 0x0100000002067b82 */ /* 0x0000a20000000a00 */
[----:B-1----:R-:W-:-:S06]  /*0050*/  UIMAD.WIDE UR36, UR36, 0x8, URZ ;  /* 0x00000008242478a5 */ /* 0x002fcc000f8e02ff */
[----:B------:R-:W-:Y:S02]  /*0060*/  IMAD.U32 R9, RZ, RZ, UR37 ;  /* 0x00000025ff097e24 */ /* 0x000fe4000f8e00ff */
[----:B------:R-:W-:Y:S02]  /*0070*/  IMAD.U32 R5, RZ, RZ, UR37 ;  /* 0x00000025ff057e24 */ /* 0x000fe4000f8e00ff */
[----:B------:R-:W-:Y:S02]  /*0080*/  IMAD.U32 R4, RZ, RZ, UR36 ;  /* 0x00000024ff047e24 */ /* 0x000fe4000f8e00ff */
[----:B------:R-:W-:Y:S02]  /*0090*/  IMAD.U32 R8, RZ, RZ, UR36 ;  /* 0x00000024ff087e24 */ /* 0x000fe4000f8e00ff */
[----:B0-----:R-:W-:-:S07]  /*00a0*/  IMAD.MOV.U32 R5, RZ, RZ, R9 ;  /* 0x000000ffff057224 */ /* 0x001fce00078e0009 */
[----:B------:R-:W-:-:S07]  /*00b0*/  LEPC R20, `(.L_x_12) ;  /* 0x000000001014794e */ /* 0x000fce0000000000 */
[----:B--2---:R-:W-:Y:S05]  /*00c0*/  CALL.ABS.NOINC R6 ;  /* 0x0000000006007343 */ /* 0x004fea0003c00000 */
.L_x_12:
[----:B------:R0:W1:Y:S01]  /*00d0*/  LDC.64 R6, c[0x4][R2] ;  /* 0x0100000002067b82 */ /* 0x0000620000000a00 */
[----:B------:R-:W-:Y:S02]  /*00e0*/  IMAD.U32 R8, RZ, RZ, UR36 ;  /* 0x00000024ff087e24 */ /* 0x000fe4000f8e00ff */
[----:B------:R-:W-:Y:S02]  /*00f0*/  IMAD.U32 R11, RZ, RZ, UR37 ;  /* 0x00000025ff0b7e24 */ /* 0x000fe4000f8e00ff */
[----:B------:R-:W-:Y:S02]  /*0100*/  IMAD.MOV.U32 R16, RZ, RZ, R4 ;  /* 0x000000ffff107224 */ /* 0x000fe400078e0004 */
[----:B------:R-:W-:Y:S02]  /*0110*/  IMAD.MOV.U32 R17, RZ, RZ, R5 ;  /* 0x000000ffff117224 */ /* 0x000fe400078e0005 */
[----:B------:R-:W-:Y:S02]  /*0120*/  IMAD.U32 R9, RZ, RZ, UR37 ;  /* 0x00000025ff097e24 */ /* 0x000fe4000f8e00ff */
[----:B------:R-:W-:-:S02]  /*0130*/  IMAD.U32 R10, RZ, RZ, UR36 ;  /* 0x00000024ff0a7e24 */ /* 0x000fc4000f8e00ff */
[----:B------:R-:W-:Y:S02]  /*0140*/  IMAD.MOV.U32 R4, RZ, RZ, R8 ;  /* 0x000000ffff047224 */ /* 0x000fe400078e0008 */
[----:B0-----:R-:W-:-:S07]  /*0150*/  IMAD.MOV.U32 R5, RZ, RZ, R11 ;  /* 0x000000ffff057224 */ /* 0x001fce00078e000b */
[----:B------:R-:W-:-:S07]  /*0160*/  LEPC R20, `(.L_x_13) ;  /* 0x000000001014794e */ /* 0x000fce0000000000 */
[----:B-1----:R-:W-:Y:S05]  /*0170*/  CALL.ABS.NOINC R6 ;  /* 0x0000000006007343 */ /* 0x002fea0003c00000 */
.L_x_13:
        /* <DEDUP_REMOVED lines=11> */
.L_x_14:
        /* <DEDUP_REMOVED lines=11> */
.L_x_15:
        /* <DEDUP_REMOVED lines=11> */
.L_x_16:
        /* <DEDUP_REMOVED lines=11> */
.L_x_17:
[----:B------:R-:W0:Y:S01]  /*0440*/  LDC R3, c[0x0][0x3a0] ;  /* 0x0000e800ff037b82 */ /* 0x000e220000000800 */
[----:B------:R-:W-:Y:S02]  /*0450*/  IMAD.MOV.U32 R34, RZ, RZ, R4 ;  /* 0x000000ffff227224 */ /* 0x000fe400078e0004 */
[----:B------:R-:W-:-:S05]  /*0460*/  IMAD.MOV.U32 R35, RZ, RZ, R5 ;  /* 0x000000ffff237224 */ /* 0x000fca00078e0005 */
[----:B------:R1:W2:Y:S01]  /*0470*/  LDC.64 R6, c[0x4][R2] ;  /* 0x0100000002067b82 */ /* 0x0002a20000000a00 */
[----:B0-----:R-:W-:-:S04]  /*0480*/  IMAD R0, R3, R3, RZ ;  /* 0x0000000303007224 */ /* 0x001fc800078e02ff */
[----:B------:R-:W-:-:S04]  /*0490*/  IMAD R0, R0, R3, RZ ;  /* 0x0000000300007224 */ /* 0x000fc800078e02ff */
[----:B------:R-:W-:-:S04]  /*04a0*/  IMAD.WIDE R36, R0, 0x8, RZ ;  /* 0x0000000800247825 */ /* 0x000fc800078e02ff */
[----:B------:R-:W-:Y:S02]  /*04b0*/  IMAD.MOV.U32 R4, RZ, RZ, R36 ;  /* 0x000000ffff047224 */ /* 0x000fe400078e0024 */
[----:B-12---:R-:W-:-:S07]  /*04c0*/  IMAD.MOV.U32 R5, RZ, RZ, R37 ;  /* 0x000000ffff057224 */ /* 0x006fce00078e0025 */
[----:B------:R-:W-:-:S07]  /*04d0*/  LEPC R20, `(.L_x_18) ;  /* 0x000000001014794e */ /* 0x000fce0000000000 */
[----:B------:R-:W-:Y:S05]  /*04e0*/  CALL.ABS.NOINC R6 ;  /* 0x0000000006007343 */ /* 0x000fea0003c00000 */
.L_x_18:
[----:B------:R0:W1:Y:S01]  /*04f0*/  LDC.64 R6, c[0x4][R2] ;  /* 0x0100000002067b82 */ /* 0x0000620000000a00 */
[----:B------:R-:W-:Y:S02]  /*0500*/  IMAD.MOV.U32 R26, RZ, RZ, R4 ;  /* 0x000000ffff1a7224 */ /* 0x000fe400078e0004 */
[----:B------:R-:W-:Y:S02]  /*0510*/  IMAD.MOV.U32 R27, RZ, RZ, R5 ;  /* 0x000000ffff1b7224 */ /* 0x000fe400078e0005 */
[----:B------:R-:W-:Y:S02]  /*0520*/  IMAD.MOV.U32 R4, RZ, RZ, R36 ;  /* 0x000000ffff047224 */ /* 0x000fe400078e0024 */
[----:B------:R-:W-:-:S07]  /*0530*/  IMAD.MOV.U32 R5, RZ, RZ, R37 ;  /* 0x000000ffff057224 */ /* 0x000fce00078e0025 */
[----:B------:R-:W-:-:S07]  /*0540*/  LEPC R20, `(.L_x_19) ;  /* 0x000000001014794e */ /* 0x000fce0000000000 */
[----:B01----:R-:W-:Y:S05]  /*0550*/  CALL.ABS.NOINC R6 ;  /* 0x0000000006007343 */ /* 0x003fea0003c00000 */
.L_x_19:
[----:B------:R0:W1:Y:S01]  /*0560*/  LDC.64 R6, c[0x4][R2] ;  /* 0x0100000002067b82 */ /* 0x0000620000000a00 */
[----:B------:R-:W-:Y:S02]  /*0570*/  IMAD.MOV.U32 R28, RZ, RZ, R4 ;  /* 0x000000ffff1c7224 */ /* 0x000fe400078e0004 */
[----:B------:R-:W-:Y:S02]  /*0580*/  IMAD.MOV.U32 R29, RZ, RZ, R5 ;  /* 0x000000ffff1d7224 */ /* 0x000fe400078e0005 */
[----:B------:R-:W-:Y:S02]  /*0590*/  IMAD.MOV.U32 R4, RZ, RZ, R36 ;  /* 0x000000ffff047224 */ /* 0x000fe400078e0024 */
[----:B------:R-:W-:-:S07]  /*05a0*/  IMAD.MOV.U32 R5, RZ, RZ, R37 ;  /* 0x000000ffff057224 */ /* 0x000fce00078e0025 */
[----:B------:R-:W-:-:S07]  /*05b0*/  LEPC R20, `(.L_x_20) ;  /* 0x000000001014794e */ /* 0x000fce0000000000 */
[----:B01----:R-:W-:Y:S05]  /*05c0*/  CALL.ABS.NOINC R6 ;  /* 0x0000000006007343 */ /* 0x003fea0003c00000 */
.L_x_20:
[----:B------:R-:W0:Y:S01]  /*05d0*/  LDC.64 R2, c[0x4][R2] ;  /* 0x0100000002027b82 */ /* 0x000e220000000a00 */
[----:B------:R-:W-:Y:S02]  /*05e0*/  IMAD.MOV.U32 R30, RZ, RZ, R4 ;  /* 0x000000ffff1e7224 */ /* 0x000fe400078e0004 */
[----:B------:R-:W-:Y:S02]  /*05f0*/  IMAD.MOV.U32 R31, RZ, RZ, R5 ;  /* 0x000000ffff1f7224 */ /* 0x000fe400078e0005 */
[----:B------:R-:W-:Y:S02]  /*0600*/  IMAD.MOV.U32 R4, RZ, RZ, R36 ;  /* 0x000000ffff047224 */ /* 0x000fe400078e0024 */
[----:B------:R-:W-:-:S07]  /*0610*/  IMAD.MOV.U32 R5, RZ, RZ, R37 ;  /* 0x000000ffff057224 */ /* 0x000fce00078e0025 */
[----:B------:R-:W-:-:S07]  /*0620*/  LEPC R20, `(.L_x_21) ;  /* 0x000000001014794e */ /* 0x000fce0000000000 */
[----:B0-----:R-:W-:Y:S05]  /*0630*/  CALL.ABS.NOINC R2 ;  /* 0x0000000002007343 */ /* 0x001fea0003c00000 */
.L_x_21:
[----:B------:R-:W0:Y:S01]  /*0640*/  LDC R6, c[0x0][0x3a8] ;  /* 0x0000ea00ff067b82 */ /* 0x000e220000000800 */
[----:B------:R-:W1:Y:S01]  /*0650*/  S2R R3, SR_TID.X ;  /* 0x0000000000037919 */ /* 0x000e620000002100 */
[----:B------:R-:W2:Y:S06]  /*0660*/  S2R R2, SR_TID.Y ;  /* 0x0000000000027919 */ /* 0x000eac0000002200 */
[----:B------:R-:W1:Y:S08]  /*0670*/  LDC R0, c[0x0][0x360] ;  /* 0x0000d800ff007b82 */ /* 0x000e700000000800 */
[----:B------:R-:W1:Y:S08]  /*0680*/  S2UR UR4, SR_CTAID.X ;  /* 0x00000000000479c3 */ /* 0x000e700000002500 */
[----:B------:R-:W2:Y:S01]  /*0690*/  S2UR UR5, SR_CTAID.Y ;  /* 0x00000000000579c3 */ /* 0x000ea20000002600 */
[----:B0-----:R-:W-:-:S07]  /*06a0*/  ISETP.GE.AND P0, PT, R6, 0x1, PT ;  /* 0x000000010600780c */ /* 0x001fce0003f06270 */
[----:B------:R-:W2:Y:S08]  /*06b0*/  LDC R43, c[0x0][0x364] ;  /* 0x0000d900ff2b7b82 */ /* 0x000eb00000000800 */
[----:B------:R-:W0:Y:S01]  /*06c0*/  LDC.64 R20, c[0x0][0x358] ;  /* 0x0000d600ff147b82 */ /* 0x000e220000000a00 */
[----:B-1----:R-:W-:Y:S02]  /*06d0*/  IMAD R0, R0, UR4, R3 ;  /* 0x0000000400007c24 */ /* 0x002fe4000f8e0203 */
[----:B--2---:R-:W-:Y:S01]  /*06e0*/  IMAD R43, R43, UR5, R2 ;  /* 0x000000052b2b7c24 */ /* 0x004fe2000f8e0202 */
[----:B------:R-:W-:Y:S06]  /*06f0*/  @!P0 BRA `(.L_x_22) ;  /* 0x0000001800388947 */ /* 0x000fec0003800000 */
[----:B------:R-:W1:Y:S01]  /*0700*/  LDC.64 R12, c[0x0][0x3a0] ;  /* 0x0000e800ff0c7b82 */ /* 0x000e620000000a00 */
[C---:B------:R-:W-:Y:S01]  /*0710*/  ISETP.GE.U32.AND P1, PT, R6.reuse, 0x8, PT ;  /* 0x000000080600780c */ /* 0x040fe20003f26070 */
[----:B------:R-:W-:Y:S01]  /*0720*/  IMAD.MOV.U32 R11, RZ, RZ, RZ ;  /* 0x000000ffff0b7224 */ /* 0x000fe200078e00ff */
[----:B------:R-:W-:Y:S02]  /*0730*/  LOP3.LUT R10, R6, 0x7, RZ, 0xc0, !PT ;  /* 0x00000007060a7812 */ /* 0x000fe400078ec0ff */
[----:B------:R-:W-:Y:S02]  /*0740*/  SHF.R.S32.HI R2, RZ, 0x1f, R0 ;  /* 0x0000001fff027819 */ /* 0x000fe40000011400 */
[----:B------:R-:W-:Y:S01]  /*0750*/  ISETP.NE.AND P0, PT, R10, RZ, PT ;  /* 0x000000ff0a00720c */ /* 0x000fe20003f05270 */
[----:B-1----:R-:W-:Y:S02]  /*0760*/  IMAD R9, R43, R12, RZ ;  /* 0x0000000c2b097224 */ /* 0x002fe400078e02ff */
[----:B------:R-:W-:-:S03]  /*0770*/  IMAD R8, R12, R13, RZ ;  /* 0x0000000d0c087224 */ /* 0x000fc600078e02ff */
[----:B------:R-:W-:-:S04]  /*0780*/  IADD3 R7, P2, PT, R0, R9, RZ ;  /* 0x0000000900077210 */ /* 0x000fc80007f5e0ff */
[----:B------:R-:W-:Y:S01]  /*0790*/  LEA.HI.X.SX32 R9, R9, R2, 0x1, P2 ;  /* 0x0000000209097211 */ /* 0x000fe200010f0eff */
[----:B------:R-:W-:Y:S08]  /*07a0*/  @!P1 BRA `(.L_x_23) ;  /* 0x0000000400ec9947 */ /* 0x000ff00003800000 */
[----:B------:R-:W-:Y:S01]  /*07b0*/  BSSY.RECONVERGENT B0, `(.L_x_23) ;  /* 0x000007a000007945 */ /* 0x000fe20003800200 */
[----:B------:R-:W-:Y:S01]  /*07c0*/  LOP3.LUT R11, R6, 0x7ffffff8, RZ, 0xc0, !PT ;  /* 0x7ffffff8060b7812 */ /* 0x000fe200078ec0ff */
[----:B------:R-:W-:-:S07]  /*07d0*/  IMAD.MOV.U32 R15, RZ, RZ, RZ ;  /* 0x000000ffff0f7224 */ /* 0x000fce00078e00ff */
.L_x_24:
[----:B------:R-:W1:Y:S01]  /*07e0*/  LDCU.64 UR4, c[0x0][0x390] ;  /* 0x00007200ff0477ac */ /* 0x000e620008000a00 */
[----:B------:R-:W-:Y:S01]  /*07f0*/  IMAD R14, R8, R15, RZ ;  /* 0x0000000f080e7224 */ /* 0x000fe200078e02ff */
[----:B0-----:R-:W-:Y:S02]  /*0800*/  R2UR UR6, R20 ;  /* 0x00000000140672ca */ /* 0x001fe400000e0000 */
[----:B------:R-:W-:Y:S02]  /*0810*/  R2UR UR7, R21 ;  /* 0x00000000150772ca */ /* 0x000fe400000e0000 */
[----:B--2---:R-:W-:-:S04]  /*0820*/  IADD3 R2, P1, PT, R14, R7, RZ ;  /* 0x000000070e027210 */ /* 0x004fc80007f3e0ff */
[----:B------:R-:W-:Y:S01]  /*0830*/  LEA.HI.X.SX32 R3, R14, R9, 0x1, P1 ;  /* 0x000000090e037211 */ /* 0x000fe200008f0eff */
[----:B------:R-:W-:-:S03]  /*0840*/  IMAD.SHL.U32 R36, R2, 0x8, RZ ;  /* 0x0000000802247824 */ /* 0x000fc600078e00ff */
[----:B------:R-:W-:Y:S02]  /*0850*/  SHF.L.U64.HI R2, R2, 0x3, R3 ;  /* 0x0000000302027819 */ /* 0x000fe40000010203 */
[----:B-1----:R-:W-:-:S04]  /*0860*/  IADD3 R12, P1, PT, R36, UR4, RZ ;  /* 0x00000004240c7c10 */ /* 0x002fc8000ff3e0ff */
[----:B------:R-:W-:-:S06]  /*0870*/  IADD3.X R13, PT, PT, R2, UR5, RZ, P1, !PT ;  /* 0x00000005020d7c10 */ /* 0x000fcc0008ffe4ff */
[----:B------:R-:W2:Y:S01]  /*0880*/  LDG.E.64 R12, desc[UR6][R12.64] ;  /* 0x000000060c0c7981 */ /* 0x000ea2000c1e1b00 */
[----:B------:R-:W0:Y:S01]  /*0890*/  LDCU.64 UR6, c[0x0][0x398] ;  /* 0x00007300ff0677ac */ /* 0x000e220008000a00 */
[C---:B------:R-:W-:Y:S02]  /*08a0*/  R2UR UR8, R20.reuse ;  /* 0x00000000140872ca */ /* 0x040fe400000e0000 */
[C---:B------:R-:W-:Y:S02]  /*08b0*/  R2UR UR9, R21.reuse ;  /* 0x00000000150972ca */ /* 0x040fe400000e0000 */
[----:B------:R-:W-:Y:S02]  /*08c0*/  R2UR UR10, R20 ;  /* 0x00000000140a72ca */ /* 0x000fe400000e0000 */
[----:B------:R-:W-:Y:S02]  /*08d0*/  R2UR UR11, R21 ;  /* 0x00000000150b72ca */ /* 0x000fe400000e0000 */
[----:B0-----:R-:W-:-:S04]  /*08e0*/  IADD3 R36, P1, PT, R36, UR6, RZ ;  /* 0x0000000624247c10 */ /* 0x001fc8000ff3e0ff */
[----:B------:R-:W-:Y:S01]  /*08f0*/  IADD3.X R37, PT, PT, R2, UR7, RZ, P1, !PT ;  /* 0x0000000702257c10 */ /* 0x000fe20008ffe4ff */
[----:B------:R-:W-:-:S05]  /*0900*/  IMAD.WIDE.U32 R2, R15, 0x8, R16 ;  /* 0x000000080f027825 */ /* 0x000fca00078e0010 */
[----:B--2---:R0:W-:Y:S04]  /*0910*/  ST.E.64 desc[UR8][R2.64], R12 ;  /* 0x0000000c02007985 */ /* 0x0041e8000c101b08 */
[----:B------:R-:W2:Y:S01]  /*0920*/  LDG.E.64 R36, desc[UR10][R36.64] ;  /* 0x0000000a24247981 */ /* 0x000ea2000c1e1b00 */
[----:B------:R-:W-:-:S05]  /*0930*/  IMAD.IADD R14, R8, 0x1, R14 ;  /* 0x00000001080e7824 */ /* 0x000fca00078e020e */
[----:B------:R-:W-:-:S04]  /*0940*/  IADD3 R41, P1, PT, R14, R7, RZ ;  /* 0x000000070e297210 */ /* 0x000fc80007f3e0ff */
[----:B------:R-:W-:Y:S01]  /*0950*/  LEA.HI.X.SX32 R38, R14, R9, 0x1, P1 ;  /* 0x000000090e267211 */ /* 0x000fe200008f0eff */
[----:B------:R-:W-:Y:S02]  /*0960*/  IMAD.SHL.U32 R40, R41, 0x8, RZ ;  /* 0x0000000829287824 */ /* 0x000fe400078e00ff */
[----:B0-----:R-:W-:Y:S01]  /*0970*/  IMAD.WIDE.U32 R12, R15, 0x8, R18 ;  /* 0x000000080f0c7825 */ /* 0x001fe200078e0012 */
[----:B------:R-:W-:Y:S02]  /*0980*/  SHF.L.U64.HI R41, R41, 0x3, R38 ;  /* 0x0000000329297819 */ /* 0x000fe40000010226 */
[----:B------:R-:W-:-:S04]  /*0990*/  IADD3 R38, P1, PT, R40, UR4, RZ ;  /* 0x0000000428267c10 */ /* 0x000fc8000ff3e0ff */
[----:B------:R-:W-:Y:S01]  /*09a0*/  IADD3.X R39, PT, PT, R41, UR5, RZ, P1, !PT ;  /* 0x0000000529277c10 */ /* 0x000fe20008ffe4ff */
[----:B--2---:R0:W-:Y:S05]  /*09b0*/  ST.E.64 desc[UR8][R12.64], R36 ;  /* 0x000000240c007985 */ /* 0x0041ea000c101b08 */
[----:B------:R-:W2:Y:S01]  /*09c0*/  LDG.E.64 R38, desc[UR10][R38.64] ;  /* 0x0000000a26267981 */ /* 0x000ea2000c1e1b00 */
[----:B------:R-:W-:-:S04]  /*09d0*/  IADD3 R40, P1, PT, R40, UR6, RZ ;  /* 0x0000000628287c10 */ /* 0x000fc8000ff3e0ff */
[----:B------:R-:W-:Y:S01]  /*09e0*/  IADD3.X R41, PT, PT, R41, UR7, RZ, P1, !PT ;  /* 0x0000000729297c10 */ /* 0x000fe20008ffe4ff */
[----:B------:R-:W-:-:S05]  /*09f0*/  IMAD.IADD R14, R8, 0x1, R14 ;  /* 0x00000001080e7824 */ /* 0x000fca00078e020e */
[----:B------:R-:W-:Y:S01]  /*0a00*/  IADD3 R44, P1, PT, R14, R7, RZ ;  /* 0x000000070e2c7210 */ /* 0x000fe20007f3e0ff */
[----:B--2---:R1:W-:Y:S04]  /*0a10*/  ST.E.64 desc[UR8][R2.64+0x8], R38 ;  /* 0x0000082602007985 */ /* 0x0043e8000c101b08 */
[----:B------:R-:W2:Y:S01]  /*0a20*/  LDG.E.64 R40, desc[UR10][R40.64] ;  /* 0x0000000a28287981 */ /* 0x000ea2000c1e1b00 */
[----:B------:R-:W-:Y:S01]  /*0a30*/  IMAD.SHL.U32 R42, R44, 0x8, RZ ;  /* 0x000000082c2a7824 */ /* 0x000fe200078e00ff */
[----:B------:R-:W-:-:S04]  /*0a40*/  LEA.HI.X.SX32 R45, R14, R9, 0x1, P1 ;  /* 0x000000090e2d7211 */ /* 0x000fc800008f0eff */
[----:B------:R-:W-:Y:S02]  /*0a50*/  SHF.L.U64.HI R44, R44, 0x3, R45 ;  /* 0x000000032c2c7819 */ /* 0x000fe4000001022d */
[----:B0-----:R-:W-:-:S04]  /*0a60*/  IADD3 R36, P1, PT, R42, UR4, RZ ;  /* 0x000000042a247c10 */ /* 0x001fc8000ff3e0ff */
[----:B------:R-:W-:Y:S01]  /*0a70*/  IADD3.X R37, PT, PT, R44, UR5, RZ, P1, !PT ;  /* 0x000000052c257c10 */ /* 0x000fe20008ffe4ff */
[----:B--2---:R0:W-:Y:S05]  /*0a80*/  ST.E.64 desc[UR8][R12.64+0x8], R40 ;  /* 0x000008280c007985 */ /* 0x0041ea000c101b08 */
[----:B------:R-:W2:Y:S01]  /*0a90*/  LDG.E.64 R36, desc[UR10][R36.64] ;  /* 0x0000000a24247981 */ /* 0x000ea2000c1e1b00 */
[----:B-1----:R-:W-:-:S04]  /*0aa0*/  IADD3 R38, P1, PT, R42, UR6, RZ ;  /* 0x000000062a267c10 */ /* 0x002fc8000ff3e0ff */
[----:B------:R-:W-:Y:S01]  /*0ab0*/  IADD3.X R39, PT, PT, R44, UR7, RZ, P1, !PT ;  /* 0x000000072c277c10 */ /* 0x000fe20008ffe4ff */
[----:B------:R-:W-:-:S05]  /*0ac0*/  IMAD.IADD R14, R8, 0x1, R14 ;  /* 0x00000001080e7824 */ /* 0x000fca00078e020e */
[----:B------:R-:W-:Y:S01]  /*0ad0*/  IADD3 R42, P1, PT, R14, R7, RZ ;  /* 0x000000070e2a7210 */ /* 0x000fe20007f3e0ff */
[----:B--2---:R1:W-:Y:S04]  /*0ae0*/  ST.E.64 desc[UR8][R2.64+0x10], R36 ;  /* 0x0000102402007985 */ /* 0x0043e8000c101b08 */
[----:B------:R-:W2:Y:S01]  /*0af0*/  LDG.E.64 R38, desc[UR10][R38.64] ;  /* 0x0000000a26267981 */ /* 0x000ea2000c1e1b00 */
[----:B0-----:R-:W-:Y:S01]  /*0b00*/  IMAD.SHL.U32 R40, R42, 0x8, RZ ;  /* 0x000000082a287824 */ /* 0x001fe200078e00ff */
[----:B------:R-:W-:-:S04]  /*0b10*/  LEA.HI.X.SX32 R45, R14, R9, 0x1, P1 ;  /* 0x000000090e2d7211 */ /* 0x000fc800008f0eff */
[----:B------:R-:W-:Y:S02]  /*0b20*/  SHF.L.U64.HI R41, R42, 0x3, R45 ;  /* 0x000000032a297819 */ /* 0x000fe4000001022d */
[----:B------:R-:W-:-:S04]  /*0b30*/  IADD3 R44, P1, PT, R40, UR4, RZ ;  /* 0x00000004282c7c10 */ /* 0x000fc8000ff3e0ff */
[----:B------:R-:W-:Y:S01]  /*0b40*/  IADD3.X R45, PT, PT, R41, UR5, RZ, P1, !PT ;  /* 0x00000005292d7c10 */ /* 0x000fe20008ffe4ff */
[----:B--2---:R0:W-:Y:S04]  /*0b50*/  ST.E.64 desc[UR8][R12.64+0x10], R38 ;  /* 0x000010260c007985 */ /* 0x0041e8000c101b08 */
[----:B-1----:R-:W2:Y:S01]  /*0b60*/  LDG.E.64 R36, desc[UR10][R44.64] ;  /* 0x0000000a2c247981 */ /* 0x002ea2000c1e1b00 */
[----:B------:R-:W-:-:S04]  /*0b70*/  IADD3 R40, P1, PT, R40, UR6, RZ ;  /* 0x0000000628287c10 */ /* 0x000fc8000ff3e0ff */
        /* <DEDUP_REMOVED lines=50> */
[----:B-1----:R-:W3:Y:S01]  /*0ea0*/  LDG.E.64 R36, desc[UR10][R44.64] ;  /* 0x0000000a2c247981 */ /* 0x002ee2000c1e1b00 */
[----:B------:R-:W-:Y:S02]  /*0eb0*/  R2UR UR4, R20 ;  /* 0x00000000140472ca */ /* 0x000fe400000e0000 */
[----:B------:R-:W-:Y:S02]  /*0ec0*/  R2UR UR5, R21 ;  /* 0x00000000150572ca */ /* 0x000fe400000e0000 */
[----:B------:R-:W-:-:S04]  /*0ed0*/  IADD3 R40, P1, PT, R40, UR6, RZ ;  /* 0x0000000628287c10 */ /* 0x000fc8000ff3e0ff */
[----:B------:R-:W-:Y:S01]  /*0ee0*/  IADD3.X R41, PT, PT, R14, UR7, RZ, P1, !PT ;  /* 0x000000070e297c10 */ /* 0x000fe20008ffe4ff */
[----:B------:R-:W-:-:S06]  /*0ef0*/  VIADD R15, R15, 0x8 ;  /* 0x000000080f0f7836 */ /* 0x000fcc0000000000 */
[----:B---3--:R2:W-:Y:S04]  /*0f00*/  ST.E.64 desc[UR4][R2.64+0x38], R36 ;  /* 0x0000382402007985 */ /* 0x0085e8000c101b04 */
[----:B------:R-:W3:Y:S01]  /*0f10*/  LDG.E.64 R40, desc[UR8][R40.64] ;  /* 0x0000000828287981 */ /* 0x000ee2000c1e1b00 */
[----:B------:R-:W-:-:S03]  /*0f20*/  ISETP.NE.AND P1, PT, R15, R11, PT ;  /* 0x0000000b0f00720c */ /* 0x000fc60003f25270 */
[----:B---3--:R2:W-:Y:S10]  /*0f30*/  ST.E.64 desc[UR4][R12.64+0x38], R40 ;  /* 0x000038280c007985 */ /* 0x0085f4000c101b04 */
[----:B------:R-:W-:Y:S05]  /*0f40*/  @P1 BRA `(.L_x_24) ;  /* 0xfffffff800241947 */ /* 0x000fea000383ffff */
[----:B------:R-:W-:Y:S05]  /*0f50*/  BSYNC.RECONVERGENT B0 ;  /* 0x0000000000007941 */ /* 0x000fea0003800200 */
.L_x_23:
[----:B------:R-:W-:Y:S05]  /*0f60*/  @!P0 BRA `(.L_x_25) ;  /* 0x0000000800248947 */ /* 0x000fea0003800000 */
[----:B------:R-:W-:Y:S02]  /*0f70*/  ISETP.GE.U32.AND P1, PT, R10, 0x4, PT ;  /* 0x000000040a00780c */ /* 0x000fe40003f26070 */
[----:B--2---:R-:W-:-:S04]  /*0f80*/  LOP3.LUT R40, R6, 0x3, RZ, 0xc0, !PT ;  /* 0x0000000306287812 */ /* 0x004fc800078ec0ff */
[----:B------:R-:W-:-:S07]  /*0f90*/  ISETP.NE.AND P0, PT, R40, RZ, PT ;  /* 0x000000ff2800720c */ /* 0x000fce0003f05270 */
[----:B------:R-:W-:Y:S06]  /*0fa0*/  @!P1 BRA `(.L_x_26) ;  /* 0x0000000400049947 */ /* 0x000fec0003800000 */
[----:B------:R-:W1:Y:S01]  /*0fb0*/  LDCU.64 UR4, c[0x0][0x390] ;  /* 0x00007200ff0477ac */ /* 0x000e620008000a00 */
[----:B------:R-:W-:Y:S01]  /*0fc0*/  IMAD R10, R8, R11, RZ ;  /* 0x0000000b080a7224 */ /* 0x000fe200078e02ff */
[----:B0-----:R-:W-:Y:S02]  /*0fd0*/  R2UR UR6, R20 ;  /* 0x00000000140672ca */ /* 0x001fe400000e0000 */
[----:B------:R-:W-:Y:S02]  /*0fe0*/  R2UR UR7, R21 ;  /* 0x00000000150772ca */ /* 0x000fe400000e0000 */
[----:B------:R-:W-:-:S04]  /*0ff0*/  IADD3 R2, P1, PT, R10, R7, RZ ;  /* 0x000000070a027210 */ /* 0x000fc80007f3e0ff */
        /* <DEDUP_REMOVED lines=42> */
[C---:B------:R-:W-:Y:S01]  /*12a0*/  IADD3 R41, P1, PT, R10.reuse, R7, RZ ;  /* 0x000000070a297210 */ /* 0x040fe20007f3e0ff */
        /* <DEDUP_REMOVED lines=12> */
[----:B------:R-:W-:-:S07]  /*1370*/  IADD3.X R39, PT, PT, R10, UR7, RZ, P1, !PT ;  /* 0x000000070a277c10 */ /* 0x000fce0008ffe4ff */
[----:B---3--:R2:W-:Y:S04]  /*1380*/  ST.E.64 desc[UR4][R2.64+0x18], R14 ;  /* 0x0000180e02007985 */ /* 0x0085e8000c101b04 */
[----:B------:R-:W3:Y:S01]  /*1390*/  LDG.E.64 R38, desc[UR8][R38.64] ;  /* 0x0000000826267981 */ /* 0x000ee2000c1e1b00 */
[----:B------:R-:W-:-:S03]  /*13a0*/  VIADD R11, R11, 0x4 ;  /* 0x000000040b0b7836 */ /* 0x000fc60000000000 */
[----:B---3--:R2:W-:Y:S04]  /*13b0*/  ST.E.64 desc[UR4][R12.64+0x18], R38 ;  /* 0x000018260c007985 */ /* 0x0085e8000c101b04 */
.L_x_26:
[----:B------:R-:W-:Y:S05]  /*13c0*/  @!P0 BRA `(.L_x_25) ;  /* 0x00000004000c8947 */ /* 0x000fea0003800000 */
[----:B------:R-:W-:Y:S02]  /*13d0*/  ISETP.NE.AND P1, PT, R40, 0x1, PT ;  /* 0x000000012800780c */ /* 0x000fe40003f25270 */
[----:B--2---:R-:W-:-:S04]  /*13e0*/  LOP3.LUT R2, R6, 0x1, RZ, 0xc0, !PT ;  /* 0x0000000106027812 */ /* 0x004fc800078ec0ff */
[----:B------:R-:W-:-:S07]  /*13f0*/  ISETP.NE.U32.AND P0, PT, R2, 0x1, PT ;  /* 0x000000010200780c */ /* 0x000fce0003f05070 */
        /* <DEDUP_REMOVED lines=22> */
[----:B------:R-:W-:Y:S02]  /*1560*/  IMAD.IADD R10, R8, 0x1, R10 ;  /* 0x00000001080a7824 */ /* 0x000fe400078e020a */
[----:B------:R-:W-:-:S03]  /*1570*/  IMAD.WIDE.U32 R38, R11, 0x8, R18 ;  /* 0x000000080b267825 */ /* 0x000fc600078e0012 */
[----:B------:R-:W-:-:S04]  /*1580*/  IADD3 R36, P1, PT, R10, R7, RZ ;  /* 0x000000070a247210 */ /* 0x000fc80007f3e0ff */
[----:B------:R-:W-:Y:S01]  /*1590*/  LEA.HI.X.SX32 R37, R10, R9, 0x1, P1 ;  /* 0x000000090a257211 */ /* 0x000fe200008f0eff */
[----:B------:R-:W-:-:S03]  /*15a0*/  IMAD.SHL.U32 R10, R36, 0x8, RZ ;  /* 0x00000008240a7824 */ /* 0x000fc600078e00ff */
[----:B------:R-:W-:Y:S02]  /*15b0*/  SHF.L.U64.HI R37, R36, 0x3, R37 ;  /* 0x0000000324257819 */ /* 0x000fe40000010225 */
[----:B------:R-:W-:-:S04]  /*15c0*/  IADD3 R40, P1, PT, R10, UR4, RZ ;  /* 0x000000040a287c10 */ /* 0x000fc8000ff3e0ff */
[----:B------:R-:W-:Y:S01]  /*15d0*/  IADD3.X R41, PT, PT, R37, UR5, RZ, P1, !PT ;  /* 0x0000000525297c10 */ /* 0x000fe20008ffe4ff */
[----:B--2---:R1:W-:Y:S04]  /*15e0*/  ST.E.64 desc[UR8][R38.64], R14 ;  /* 0x0000000e26007985 */ /* 0x0043e8000c101b08 */
[----:B0-----:R-:W2:Y:S01]  /*15f0*/  LDG.E.64 R12, desc[UR10][R40.64] ;  /* 0x0000000a280c7981 */ /* 0x001ea2000c1e1b00 */
[----:B------:R-:W-:Y:S02]  /*1600*/  R2UR UR4, R20 ;  /* 0x00000000140472ca */ /* 0x000fe400000e0000 */
[----:B------:R-:W-:Y:S02]  /*1610*/  R2UR UR5, R21 ;  /* 0x00000000150572ca */ /* 0x000fe400000e0000 */
[----:B------:R-:W-:-:S04]  /*1620*/  IADD3 R36, P1, PT, R10, UR6, RZ ;  /* 0x000000060a247c10 */ /* 0x000fc8000ff3e0ff */
[----:B------:R-:W-:-:S07]  /*1630*/  IADD3.X R37, PT, PT, R37, UR7, RZ, P1, !PT ;  /* 0x0000000725257c10 */ /* 0x000fce0008ffe4ff */
[----:B--2---:R1:W-:Y:S04]  /*1640*/  ST.E.64 desc[UR4][R2.64+0x8], R12 ;  /* 0x0000080c02007985 */ /* 0x0043e8000c101b04 */
[----:B------:R-:W2:Y:S01]  /*1650*/  LDG.E.64 R36, desc[UR8][R36.64] ;  /* 0x0000000824247981 */ /* 0x000ea2000c1e1b00 */
[----:B------:R-:W-:-:S03]  /*1660*/  VIADD R11, R11, 0x2 ;  /* 0x000000020b0b7836 */ /* 0x000fc60000000000 */
[----:B--2---:R1:W-:Y:S04]  /*1670*/  ST.E.64 desc[UR4][R38.64+0x8], R36 ;  /* 0x0000082426007985 */ /* 0x0043e8000c101b04 */
.L_x_27:
[----:B------:R-:W-:Y:S05]  /*1680*/  @P0 BRA `(.L_x_25) ;  /* 0x00000000005c0947 */ /* 0x000fea0003800000 */
[----:B------:R-:W2:Y:S01]  /*1690*/  LDCU.64 UR4, c[0x0][0x390] ;  /* 0x00007200ff0477ac */ /* 0x000ea20008000a00 */
[----:B------:R-:W-:Y:S01]  /*16a0*/  IMAD R8, R8, R11, RZ ;  /* 0x0000000b08087224 */ /* 0x000fe200078e02ff */
[----:B0-----:R-:W-:Y:S02]  /*16b0*/  R2UR UR6, R20 ;  /* 0x00000000140672ca */ /* 0x001fe400000e0000 */
[----:B------:R-:W-:Y:S02]  /*16c0*/  R2UR UR7, R21 ;  /* 0x00000000150772ca */ /* 0x000fe400000e0000 */
[----:B------:R-:W-:-:S04]  /*16d0*/  IADD3 R7, P0, PT, R8, R7, RZ ;  /* 0x0000000708077210 */ /* 0x000fc80007f1e0ff */
[----:B------:R-:W-:Y:S01]  /*16e0*/  LEA.HI.X.SX32 R8, R8, R9, 0x1, P0 ;  /* 0x0000000908087211 */ /* 0x000fe200000f0eff */
[----:B-1----:R-:W-:-:S03]  /*16f0*/  IMAD.SHL.U32 R12, R7, 0x8, RZ ;  /* 0x00000008070c7824 */ /* 0x002fc600078e00ff */
[----:B------:R-:W-:Y:S02]  /*1700*/  SHF.L.U64.HI R7, R7, 0x3, R8 ;  /* 0x0000000307077819 */ /* 0x000fe40000010208 */
[----:B--2---:R-:W-:-:S04]  /*1710*/  IADD3 R2, P0, PT, R12, UR4, RZ ;  /* 0x000000040c027c10 */ /* 0x004fc8000ff1e0ff */
[----:B------:R-:W-:Y:S01]  /*1720*/  IADD3.X R3, PT, PT, R7, UR5, RZ, P0, !PT ;  /* 0x0000000507037c10 */ /* 0x000fe200087fe4ff */
[----:B------:R-:W0:Y:S05]  /*1730*/  LDCU.64 UR4, c[0x0][0x398] ;  /* 0x00007300ff0477ac */ /* 0x000e2a0008000a00 */
[----:B------:R-:W2:Y:S01]  /*1740*/  LDG.E.64 R2, desc[UR6][R2.64] ;  /* 0x0000000602027981 */ /* 0x000ea2000c1e1b00 */
[----:B------:R-:W-:Y:S01]  /*1750*/  R2UR UR8, R20 ;  /* 0x00000000140872ca */ /* 0x000fe200000e0000 */
[----:B------:R-:W-:Y:S01]  /*1760*/  IMAD.WIDE.U32 R8, R11, 0x8, R16 ;  /* 0x000000080b087825 */ /* 0x000fe200078e0010 */
[----:B------:R-:W-:Y:S02]  /*1770*/  R2UR UR9, R21 ;  /* 0x00000000150972ca */ /* 0x000fe400000e0000 */
[----:B0-----:R-:W-:-:S04]  /*1780*/  IADD3 R12, P0, PT, R12, UR4, RZ ;  /* 0x000000040c0c7c10 */ /* 0x001fc8000ff1e0ff */
[----:B------:R-:W-:Y:S01]  /*1790*/  IADD3.X R13, PT, PT, R7, UR5, RZ, P0, !PT ;  /* 0x00000005070d7c10 */ /* 0x000fe200087fe4ff */
[----:B--2---:R3:W-:Y:S06]  /*17a0*/  ST.E.64 desc[UR6][R8.64], R2 ;  /* 0x0000000208007985 */ /* 0x0047ec000c101b06 */
[----:B------:R-:W2:Y:S01]  /*17b0*/  LDG.E.64 R12, desc[UR8][R12.64] ;  /* 0x000000080c0c7981 */ /* 0x000ea2000c1e1b00 */
[----:B------:R-:W-:Y:S01]  /*17c0*/  R2UR UR4, R20 ;  /* 0x00000000140472ca */ /* 0x000fe200000e0000 */
[----:B------:R-:W-:Y:S01]  /*17d0*/  IMAD.WIDE.U32 R10, R11, 0x8, R18 ;  /* 0x000000080b0a7825 */ /* 0x000fe200078e0012 */
[----:B------:R-:W-:-:S13]  /*17e0*/  R2UR UR5, R21 ;  /* 0x00000000150572ca */ /* 0x000fda00000e0000 */
[----:B--2---:R3:W-:Y:S02]  /*17f0*/  ST.E.64 desc[UR4][R10.64], R12 ;  /* 0x0000000c0a007985 */ /* 0x0047e4000c101b04 */
.L_x_25:
[C---:B------:R-:W-:Y:S01]  /*1800*/  ISETP.GE.U32.AND P0, PT, R6.reuse, 0x4, PT ;  /* 0x000000040600780c */ /* 0x040fe20003f06070 */
[----:B-123--:R-:W-:Y:S01]  /*1810*/  IMAD.MOV.U32 R3, RZ, RZ, RZ ;  /* 0x000000ffff037224 */ /* 0x00efe200078e00ff */
[----:B------:R-:W-:-:S04]  /*1820*/  LOP3.LUT R2, R6, 0x3, RZ, 0xc0, !PT ;  /* 0x0000000306027812 */ /* 0x000fc800078ec0ff */
[----:B------:R-:W-:-:S07]  /*1830*/  ISETP.NE.AND P1, PT, R2, RZ, PT ;  /* 0x000000ff0200720c */ /* 0x000fce0003f25270 */
[----:B------:R-:W-:Y:S06]  /*1840*/  @!P0 BRA `(.L_x_28) ;  /* 0x0000000400088947 */ /* 0x000fec0003800000 */
[----:B------:R-:W-:Y:S01]  /*1850*/  BSSY.RECONVERGENT B0, `(.L_x_28) ;  /* 0x0000041000007945 */ /* 0x000fe20003800200 */
[----:B------:R-:W-:Y:S01]  /*1860*/  LOP3.LUT R3, R6, 0x7ffffffc, RZ, 0xc0, !PT ;  /* 0x7ffffffc06037812 */ /* 0x000fe200078ec0ff */
[----:B------:R-:W-:-:S07]  /*1870*/  IMAD.MOV.U32 R7, RZ, RZ, RZ ;  /* 0x000000ffff077224 */ /* 0x000fce00078e00ff */
.L_x_29:
[C---:B-1----:R-:W-:Y:S01]  /*1880*/  VIADD R38, R7.reuse, 0x1 ;  /* 0x0000000107267836 */ /* 0x042fe20000000000 */
[----:B------:R-:W1:Y:S01]  /*1890*/  I2F.F64.U32 R8, R7 ;  /* 0x0000000700087312 */ /* 0x000e620000201800 */
[C---:B0-----:R-:W-:Y:S01]  /*18a0*/  R2UR UR4, R20.reuse ;  /* 0x00000000140472ca */ /* 0x041fe200000e0000 */
[----:B------:R-:W-:Y:S01]  /*18b0*/  VIADD R40, R7, 0x2 ;  /* 0x0000000207287836 */ /* 0x000fe20000000000 */
[----:B------:R-:W-:Y:S01]  /*18c0*/  R2UR UR5, R21 ;  /* 0x00000000150572ca */ /* 0x000fe200000e0000 */
[C---:B------:R-:W-:Y:S01]  /*18d0*/  VIADD R44, R7.reuse, 0x3 ;  /* 0x00000003072c7836 */ /* 0x040fe20000000000 */
[C---:B------:R-:W-:Y:S01]  /*18e0*/  R2UR UR6, R20.reuse ;  /* 0x00000000140672ca */ /* 0x040fe200000e0000 */
[----:B------:R-:W-:Y:S01]  /*18f0*/  IMAD.WIDE.U32 R10, R7, 0x8, R22 ;  /* 0x00000008070a7825 */ /* 0x000fe200078e0016 */
[----:B------:R-:W-:Y:S01]  /*1900*/  R2UR UR7, R21 ;  /* 0x00000000150772ca */ /* 0x000fe200000e0000 */
[----:B------:R-:W0:Y:S01]  /*1910*/  I2F.F64.U32 R38, R38 ;  /* 0x0000002600267312 */ /* 0x000e220000201800 */
[----:B------:R-:W-:Y:S01]  /*1920*/  R2UR UR8, R20 ;  /* 0x00000000140872ca */ /* 0x000fe200000e0000 */
[----:B------:R-:W-:Y:S01]  /*1930*/  IMAD.WIDE.U32 R12, R7, 0x8, R24 ;  /* 0x00000008070c7825 */ /* 0x000fe200078e0018 */
[----:B------:R-:W-:-:S02]  /*1940*/  R2UR UR9, R21 ;  /* 0x00000000150972ca */ /* 0x000fc400000e0000 */
[C---:B------:R-:W-:Y:S01]  /*1950*/  R2UR UR10, R20.reuse ;  /* 0x00000000140a72ca */ /* 0x040fe200000e0000 */
[----:B------:R-:W-:Y:S01]  /*1960*/  IMAD.WIDE.U32 R14, R7, 0x8, R32 ;  /* 0x00000008070e7825 */ /* 0x000fe200078e0020 */
[----:B------:R-:W-:Y:S01]  /*1970*/  R2UR UR11, R21 ;  /* 0x00000000150b72ca */ /* 0x000fe200000e0000 */
[----:B------:R-:W2:Y:S01]  /*1980*/  I2F.F64.U32 R40, R40 ;  /* 0x0000002800287312 */ /* 0x000ea20000201800 */
[C---:B------:R-:W-:Y:S01]  /*1990*/  R2UR UR12, R20.reuse ;  /* 0x00000000140c72ca */ /* 0x040fe200000e0000 */
[----:B------:R-:W-:Y:S01]  /*19a0*/  IMAD.WIDE.U32 R36, R7, 0x8, R34 ;  /* 0x0000000807247825 */ /* 0x000fe200078e0022 */
[----:B------:R-:W-:Y:S01]  /*19b0*/  R2UR UR13, R21 ;  /* 0x00000000150d72ca */ /* 0x000fe200000e0000 */
[----:B-1----:R1:W-:Y:S01]  /*19c0*/  ST.E.64 desc[UR4][R10.64], R8 ;  /* 0x000000080a007985 */ /* 0x0023e2000c101b04 */
[C---:B------:R-:W-:Y:S01]  /*19d0*/  R2UR UR14, R20.reuse ;  /* 0x00000000140e72ca */ /* 0x040fe200000e0000 */
[----:B------:R-:W-:Y:S01]  /*19e0*/  VIADD R7, R7, 0x4 ;  /* 0x0000000407077836 */ /* 0x000fe20000000000 */
[C---:B------:R-:W-:Y:S01]  /*19f0*/  R2UR UR15, R21.reuse ;  /* 0x00000000150f72ca */ /* 0x040fe200000e0000 */
[----:B------:R-:W3:Y:S01]  /*1a00*/  I2F.F64.U32 R44, R44 ;  /* 0x0000002c002c7312 */ /* 0x000ee20000201800 */
[----:B------:R-:W-:Y:S01]  /*1a10*/  R2UR UR16, R20 ;  /* 0x00000000141072ca */ /* 0x000fe200000e0000 */
[----:B------:R1:W-:Y:S01]  /*1a20*/  ST.E.64 desc[UR6][R12.64], R8 ;  /* 0x000000080c007985 */ /* 0x0003e2000c101b06 */
[----:B------:R-:W-:-:S02]  /*1a30*/  R2UR UR17, R21 ;  /* 0x00000000151172ca */ /* 0x000fc400000e0000 */
[C---:B------:R-:W-:Y:S01]  /*1a40*/  R2UR UR18, R20.reuse ;  /* 0x00000000141272ca */ /* 0x040fe200000e0000 */
[----:B------:R1:W-:Y:S01]  /*1a50*/  ST.E.64 desc[UR8][R14.64], R8 ;  /* 0x000000080e007985 */ /* 0x0003e2000c101b08 */
[C---:B------:R-:W-:Y:S02]  /*1a60*/  R2UR UR19, R21.reuse ;  /* 0x00000000151372ca */ /* 0x040fe400000e0000 */
[C---:B------:R-:W-:Y:S01]  /*1a70*/  R2UR UR20, R20.reuse ;  /* 0x00000000141472ca */ /* 0x040fe200000e0000 */
[----:B------:R1:W-:Y:S01]  /*1a80*/  ST.E.64 desc[UR10][R36.64], R8 ;  /* 0x0000000824007985 */ /* 0x0003e2000c101b0a */
[C---:B------:R-:W-:Y:S02]  /*1a90*/  R2UR UR21, R21.reuse ;  /* 0x00000000151572ca */ /* 0x040fe400000e0000 */
[----:B------:R-:W-:Y:S01]  /*1aa0*/  R2UR UR22, R20 ;  /* 0x00000000141672ca */ /* 0x000fe200000e0000 */
[----:B0-----:R1:W-:Y:S01]  /*1ab0*/  ST.E.64 desc[UR12][R10.64+0x8], R38 ;  /* 0x000008260a007985 */ /* 0x0013e2000c101b0c */
        /* <DEDUP_REMOVED lines=8> */
[----:B------:R1:W-:Y:S01]  /*1b40*/  ST.E.64 desc[UR18][R36.64+0x8], R38 ;  /* 0x0000082624007985 */ /* 0x0003e2000c101b12 */
[----:B------:R-:W-:-:S02]  /*1b50*/  R2UR UR29, R21 ;  /* 0x00000000151d72ca */ /* 0x000fc400000e0000 */
[C---:B------:R-:W-:Y:S01]  /*1b60*/  R2UR UR30, R20.reuse ;  /* 0x00000000141e72ca */ /* 0x040fe200000e0000 */
[----:B--2---:R1:W-:Y:S01]  /*1b70*/  ST.E.64 desc[UR20][R10.64+0x10], R40 ;  /* 0x000010280a007985 */ /* 0x0043e2000c101b14 */
[C---:B------:R-:W-:Y:S02]  /*1b80*/  R2UR UR31, R21.reuse ;  /* 0x00000000151f72ca */ /* 0x040fe400000e0000 */
[C---:B------:R-:W-:Y:S01]  /*1b90*/  R2UR UR32, R20.reuse ;  /* 0x00000000142072ca */ /* 0x040fe200000e0000 */
[----:B------:R1:W-:Y:S01]  /*1ba0*/  ST.E.64 desc[UR22][R12.64+0x10], R40 ;  /* 0x000010280c007985 */ /* 0x0003e2000c101b16 */
[C---:B------:R-:W-:Y:S02]  /*1bb0*/  R2UR UR33, R21.reuse ;  /* 0x00000000152172ca */ /* 0x040fe400000e0000 */
[----:B------:R-:W-:Y:S01]  /*1bc0*/  R2UR UR34, R20 ;  /* 0x00000000142272ca */ /* 0x000fe200000e0000 */
[----:B------:R1:W-:Y:S01]  /*1bd0*/  ST.E.64 desc[UR24][R14.64+0x10], R40 ;  /* 0x000010280e007985 */ /* 0x0003e2000c101b18 */
[----:B------:R-:W-:-:S02]  /*1be0*/  R2UR UR35, R21 ;  /* 0x00000000152372ca */ /* 0x000fc400000e0000 */
[----:B------:R-:W-:Y:S01]  /*1bf0*/  ISETP.NE.AND P0, PT, R7, R3, PT ;  /* 0x000000030700720c */ /* 0x000fe20003f05270 */
[----:B------:R1:W-:Y:S04]  /*1c00*/  ST.E.64 desc[UR26][R36.64+0x10], R40 ;  /* 0x0000102824007985 */ /* 0x0003e8000c101b1a */
[----:B---3--:R1:W-:Y:S04]  /*1c10*/  ST.E.64 desc[UR28][R10.64+0x18], R44 ;  /* 0x0000182c0a007985 */ /* 0x0083e8000c101b1c */
[----:B------:R1:W-:Y:S04]  /*1c20*/  ST.E.64 desc[UR30][R12.64+0x18], R44 ;  /* 0x0000182c0c007985 */ /* 0x0003e8000c101b1e */
[----:B------:R1:W-:Y:S04]  /*1c30*/  ST.E.64 desc[UR32][R14.64+0x18], R44 ;  /* 0x0000182c0e007985 */ /* 0x0003e8000c101b20 */
[----:B------:R1:W-:Y:S01]  /*1c40*/  ST.E.64 desc[UR34][R36.64+0x18], R44 ;  /* 0x0000182c24007985 */ /* 0x0003e2000c101b22 */
[----:B------:R-:W-:Y:S05]  /*1c50*/  @P0 BRA `(.L_x_29) ;  /* 0xfffffffc00080947 */ /* 0x000fea000383ffff */
[----:B------:R-:W-:Y:S05]  /*1c60*/  BSYNC.RECONVERGENT B0 ;  /* 0x0000000000007941 */ /* 0x000fea0003800200 */
.L_x_28:
[----:B------:R-:W-:Y:S05]  /*1c70*/  @!P1 BRA `(.L_x_22) ;  /* 0x0000000000d89947 */ /* 0x000fea0003800000 */
[----:B------:R-:W-:Y:S02]  /*1c80*/  ISETP.NE.AND P0, PT, R2, 0x1, PT ;  /* 0x000000010200780c */ /* 0x000fe40003f05270 */
[----:B------:R-:W-:-:S04]  /*1c90*/  LOP3.LUT R7, R6, 0x1, RZ, 0xc0, !PT ;  /* 0x0000000106077812 */ /* 0x000fc800078ec0ff */
[----:B------:R-:W-:-:S07]  /*1ca0*/  ISETP.NE.U32.AND P1, PT, R7, 0x1, PT ;  /* 0x000000010700780c */ /* 0x000fce0003f25070 */
[----:B------:R-:W-:Y:S06]  /*1cb0*/  @!P0 BRA `(.L_x_30) ;  /* 0x0000000000808947 */ /* 0x000fec0003800000 */
[C---:B-1----:R-:W-:Y:S01]  /*1cc0*/  VIADD R38, R3.reuse, 0x1 ;  /* 0x0000000103267836 */ /* 0x042fe20000000000 */
[----:B------:R-:W1:Y:S01]  /*1cd0*/  I2F.F64.U32 R8, R3 ;  /* 0x0000000300087312 */ /* 0x000e620000201800 */
[C---:B0-----:R-:W-:Y:S01]  /*1ce0*/  R2UR UR4, R20.reuse ;  /* 0x00000000140472ca */ /* 0x041fe200000e0000 */
[----:B------:R-:W-:Y:S01]  /*1cf0*/  IMAD.WIDE.U32 R10, R3, 0x8, R22 ;  /* 0x00000008030a7825 */ /* 0x000fe200078e0016 */
[----:B------:R-:W-:Y:S02]  /*1d00*/  R2UR UR5, R21 ;  /* 0x00000000150572ca */ /* 0x000fe400000e0000 */
        /* <DEDUP_REMOVED lines=10> */
[----:B-1----:R2:W-:Y:S01]  /*1db0*/  ST.E.64 desc[UR4][R10.64], R8 ;  /* 0x000000080a007985 */ /* 0x0025e2000c101b04 */
[C---:B------:R-:W-:Y:S01]  /*1dc0*/  R2UR UR12, R20.reuse ;  /* 0x00000000140c72ca */ /* 0x040fe200000e0000 */
[----:B------:R-:W-:Y:S01]  /*1dd0*/  VIADD R3, R3, 0x2 ;  /* 0x0000000203037836 */ /* 0x000fe20000000000 */
[C---:B------:R-:W-:Y:S01]  /*1de0*/  R2UR UR13, R21.reuse ;  /* 0x00000000150d72ca */ /* 0x040fe200000e0000 */
[----:B------:R2:W-:Y:S01]  /*1df0*/  ST.E.64 desc[UR6][R12.64], R8 ;  /* 0x000000080c007985 */ /* 0x0005e2000c101b06 */
[C---:B------:R-:W-:Y:S02]  /*1e00*/  R2UR UR14, R20.reuse ;  /* 0x00000000140e72ca */ /* 0x040fe400000e0000 */
[----:B------:R-:W-:Y:S01]  /*1e10*/  R2UR UR15, R21 ;  /* 0x00000000150f72ca */ /* 0x000fe200000e0000 */
[----:B------:R2:W-:Y:S01]  /*1e20*/  ST.E.64 desc[UR8][R14.64], R8 ;  /* 0x000000080e007985 */ /* 0x0005e2000c101b08 */
[----:B------:R-:W-:-:S02]  /*1e30*/  R2UR UR16, R20 ;  /* 0x00000000141072ca */ /* 0x000fc400000e0000 */
[C---:B------:R-:W-:Y:S01]  /*1e40*/  R2UR UR17, R21.reuse ;  /* 0x00000000151172ca */ /* 0x040fe200000e0000 */
[----:B------:R2:W-:Y:S01]  /*1e50*/  ST.E.64 desc[UR10][R36.64], R8 ;  /* 0x0000000824007985 */ /* 0x0005e2000c101b0a */
[----:B------:R-:W-:Y:S02]  /*1e60*/  R2UR UR18, R20 ;  /* 0x00000000141272ca */ /* 0x000fe400000e0000 */
[----:B------:R-:W-:Y:S01]  /*1e70*/  R2UR UR19, R21 ;  /* 0x00000000151372ca */ /* 0x000fe200000e0000 */
[----:B0-----:R2:W-:Y:S04]  /*1e80*/  ST.E.64 desc[UR12][R10.64+0x8], R38 ;  /* 0x000008260a007985 */ /* 0x0015e8000c101b0c */
[----:B------:R2:W-:Y:S04]  /*1e90*/  ST.E.64 desc[UR14][R12.64+0x8], R38 ;  /* 0x000008260c007985 */ /* 0x0005e8000c101b0e */
[----:B------:R2:W-:Y:S04]  /*1ea0*/  ST.E.64 desc[UR16][R14.64+0x8], R38 ;  /* 0x000008260e007985 */ /* 0x0005e8000c101b10 */
[----:B------:R2:W-:Y:S02]  /*1eb0*/  ST.E.64 desc[UR18][R36.64+0x8], R38 ;  /* 0x0000082624007985 */ /* 0x0005e4000c101b12 */
.L_x_30:
[----:B------:R-:W-:Y:S05]  /*1ec0*/  @P1 BRA `(.L_x_22) ;  /* 0x0000000000441947 */ /* 0x000fea0003800000 */
[----:B-12---:R-:W1:Y:S01]  /*1ed0*/  I2F.F64.U32 R8, R3 ;  /* 0x0000000300087312 */ /* 0x006e620000201800 */
[C---:B0-----:R-:W-:Y:S01]  /*1ee0*/  R2UR UR4, R20.reuse ;  /* 0x00000000140472ca */ /* 0x041fe200000e0000 */
[----:B------:R-:W-:Y:S01]  /*1ef0*/  IMAD.WIDE.U32 R10, R3, 0x8, R22 ;  /* 0x00000008030a7825 */ /* 0x000fe200078e0016 */
[----:B------:R-:W-:Y:S02]  /*1f00*/  R2UR UR5, R21 ;  /* 0x00000000150572ca */ /* 0x000fe400000e0000 */
[C---:B------:R-:W-:Y:S01]  /*1f10*/  R2UR UR6, R20.reuse ;  /* 0x00000000140672ca */ /* 0x040fe200000e0000 */
[----:B------:R-:W-:Y:S01]  /*1f20*/  IMAD.WIDE.U32 R12, R3, 0x8, R24 ;  /* 0x00000008030c7825 */ /* 0x000fe200078e0018 */
[----:B------:R-:W-:Y:S02]  /*1f30*/  R2UR UR7, R21 ;  /* 0x00000000150772ca */ /* 0x000fe400000e0000 */
[----:B------:R-:W-:Y:S01]  /*1f40*/  R2UR UR8, R20 ;  /* 0x00000000140872ca */ /* 0x000fe200000e0000 */
[----:B------:R-:W-:Y:S01]  /*1f50*/  IMAD.WIDE.U32 R32, R3, 0x8, R32 ;  /* 0x0000000803207825 */ /* 0x000fe200078e0020 */
[----:B------:R-:W-:-:S02]  /*1f60*/  R2UR UR9, R21 ;  /* 0x00000000150972ca */ /* 0x000fc400000e0000 */
[----:B------:R-:W-:Y:S01]  /*1f70*/  R2UR UR10, R20 ;  /* 0x00000000140a72ca */ /* 0x000fe200000e0000 */
[----:B------:R-:W-:Y:S01]  /*1f80*/  IMAD.WIDE.U32 R34, R3, 0x8, R34 ;  /* 0x0000000803227825 */ /* 0x000fe200078e0022 */
[----:B------:R-:W-:Y:S01]  /*1f90*/  R2UR UR11, R21 ;  /* 0x00000000150b72ca */ /* 0x000fe200000e0000 */
[----:B-1----:R3:W-:Y:S04]  /*1fa0*/  ST.E.64 desc[UR4][R10.64], R8 ;  /* 0x000000080a007985 */ /* 0x0027e8000c101b04 */
[----:B------:R3:W-:Y:S04]  /*1fb0*/  ST.E.64 desc[UR6][R12.64], R8 ;  /* 0x000000080c007985 */ /* 0x0007e8000c101b06 */
[----:B------:R3:W-:Y:S04]  /*1fc0*/  ST.E.64 desc[UR8][R32.64], R8 ;  /* 0x0000000820007985 */ /* 0x0007e8000c101b08 */
[----:B------:R3:W-:Y:S02]  /*1fd0*/  ST.E.64 desc[UR10][R34.64], R8 ;  /* 0x0000000822007985 */ /* 0x0007e4000c101b0a */
.L_x_22:
[----:B------:R-:W4:Y:S01]  /*1fe0*/  I2F.F64 R6, R6 ;  /* 0x0000000600067312 */ /* 0x000f220000201c00 */
[----:B------:R-:W-:Y:S01]  /*1ff0*/  IMAD.MOV.U32 R2, RZ, RZ, 0x1 ;  /* 0x00000001ff027424 */ /* 0x000fe200078e00ff */
[----:B------:R-:W-:Y:S01]  /*2000*/  UMOV UR4, 0x53c8d4f1 ;  /* 0x53c8d4f100047882 */ /* 0x000fe20000000000 */
[----:B------:R-:W-:-:S05]  /*2010*/  UMOV UR5, 0x401921fb ;  /* 0x401921fb00057882 */ /* 0x000fca0000000000 */
[----:B----4-:R-:W1:Y:S02]  /*2020*/  MUFU.RCP64H R3, R7 ;  /* 0x0000000700037308 */ /* 0x010e640000001800 */
[----:B-123--:R-:W-:-:S08]  /*2030*/  DFMA R8, -R6, R2, 1 ;  /* 0x3ff000000608742b */ /* 0x00efd00000000102 */
[----:B------:R-:W-:-:S08]  /*2040*/  DFMA R8, R8, R8, R8 ;  /* 0x000000080808722b */ /* 0x000fd00000000008 */
[----:B------:R-:W-:-:S08]  /*2050*/  DFMA R8, R2, R8, R2 ;  /* 0x000000080208722b */ /* 0x000fd00000000002 */
[----:B------:R-:W-:-:S08]  /*2060*/  DFMA R2, -R6, R8, 1 ;  /* 0x3ff000000602742b */ /* 0x000fd00000000108 */
[----:B------:R-:W-:-:S08]  /*2070*/  DFMA R2, R8, R2, R8 ;  /* 0x000000020802722b */ /* 0x000fd00000000008 */
[----:B------:R-:W-:-:S08]  /*2080*/  DMUL R32, R2, UR4 ;  /* 0x0000000402207c28 */ /* 0x000fd00008000000 */
[----:B------:R-:W-:-:S08]  /*2090*/  DFMA R8, -R6, R32, UR4 ;  /* 0x0000000406087e2b */ /* 0x000fd00008000120 */
[----:B------:R-:W-:-:S10]  /*20a0*/  DFMA R32, R2, R8, R32 ;  /* 0x000000080220722b */ /* 0x000fd40000000020 */
[----:B------:R-:W-:-:S05]  /*20b0*/  FFMA R2, RZ, R7, R33 ;  /* 0x00000007ff027223 */ /* 0x000fca0000000021 */
[----:B------:R-:W-:-:S13]  /*20c0*/  FSETP.GT.AND P0, PT, |R2|, 1.469367938527859385e-39, PT ;  /* 0x001000000200780b */ /* 0x000fda0003f04200 */
[----:B------:R-:W-:Y:S05]  /*20d0*/  @P0 BRA `(.L_x_31) ;  /* 0x0000000000180947 */ /* 0x000fea0003800000 */
[----:B------:R-:W-:Y:S01]  /*20e0*/  IMAD.MOV.U32 R8, RZ, RZ, 0x53c8d4f1 ;  /* 0x53c8d4f1ff087424 */ /* 0x000fe200078e00ff */
[----:B------:R-:W-:Y:S01]  /*20f0*/  MOV R46, 0x2140 ;  /* 0x00002140002e7802 */ /* 0x000fe20000000f00 */
[----:B------:R-:W-:Y:S02]  /*2100*/  IMAD.MOV.U32 R9, RZ, RZ, 0x401921fb ;  /* 0x401921fbff097424 */ /* 0x000fe400078e00ff */
[----:B------:R-:W-:Y:S02]  /*2110*/  IMAD.MOV.U32 R10, RZ, RZ, R6 ;  /* 0x000000ffff0a7224 */ /* 0x000fe400078e0006 */
[----:B------:R-:W-:-:S07]  /*2120*/  IMAD.MOV.U32 R11, RZ, RZ, R7 ;  /* 0x000000ffff0b7224 */ /* 0x000fce00078e0007 */
[----:B0-----:R-:W-:Y:S05]  /*2130*/  CALL.REL.NOINC `($__internal_0_$__cuda_sm20_div_rn_f64_full) ;  /* 0x0000003800cc7944 */ /* 0x001fea0003c00000 */
.L_x_31:
[----:B------:R-:W-:Y:S01]  /*2140*/  DSETP.NEU.AND P0, PT, |R32|, +INF , PT ;  /* 0x7ff000002000742a */ /* 0x000fe20003f0d200 */
[----:B------:R-:W-:-:S13]  /*2150*/  BSSY.RECONVERGENT B0, `(.L_x_32) ;  /* 0x000001b000007945 */ /* 0x000fda0003800200 */
[----:B------:R-:W-:Y:S01]  /*2160*/  @!P0 DMUL R60, RZ, R32 ;  /* 0x00000020ff3c8228 */ /* 0x000fe20000000000 */
[----:B------:R-:W-:Y:S01]  /*2170*/  @!P0 IMAD.MOV.U32 R2, RZ, RZ, 0x1 ;  /* 0x00000001ff028424 */ /* 0x000fe200078e00ff */
[----:B------:R-:W-:Y:S09]  /*2180*/  @!P0 BRA `(.L_x_33) ;  /* 0x00000000005c8947 */ /* 0x000ff20003800000 */
[----:B------:R-:W-:Y:S01]  /*2190*/  UMOV UR4, 0x6dc9c883 ;  /* 0x6dc9c88300047882 */ /* 0x000fe20000000000 */
[----:B------:R-:W-:Y:S01]  /*21a0*/  UMOV UR5, 0x3fe45f30 ;  /* 0x3fe45f3000057882 */ /* 0x000fe20000000000 */
[C---:B------:R-:W-:Y:S01]  /*21b0*/  DSETP.GE.AND P0, PT, |R32|.reuse, 2.14748364800000000000e+09, PT ;  /* 0x41e000002000742a */ /* 0x040fe20003f06200 */
[----:B------:R-:W-:Y:S01]  /*21c0*/  BSSY.RECONVERGENT B1, `(.L_x_34) ;  /* 0x0000012000017945 */ /* 0x000fe20003800200 */
[----:B------:R-:W-:Y:S01]  /*21d0*/  DMUL R2, R32, UR4 ;  /* 0x0000000420027c28 */ /* 0x000fe20008000000 */
[----:B------:R-:W-:Y:S01]  /*21e0*/  UMOV UR4, 0x54442d18 ;  /* 0x54442d1800047882 */ /* 0x000fe20000000000 */
[----:B------:R-:W-:-:S08]  /*21f0*/  UMOV UR5, 0x3ff921fb ;  /* 0x3ff921fb00057882 */ /* 0x000fd00000000000 */
[----:B------:R-:W1:Y:S08]  /*2200*/  F2I.F64 R2, R2 ;  /* 0x0000000200027311 */ /* 0x000e700000301100 */
[----:B-1----:R-:W1:Y:S02]  /*2210*/  I2F.F64 R60, R2 ;  /* 0x00000002003c7312 */ /* 0x002e640000201c00 */
[----:B-1----:R-:W-:Y:S01]  /*2220*/  DFMA R8, R60, -UR4, R32 ;  /* 0x800000043c087c2b */ /* 0x002fe20008000020 */
[----:B------:R-:W-:Y:S01]  /*2230*/  UMOV UR4, 0x33145c00 ;  /* 0x33145c0000047882 */ /* 0x000fe20000000000 */
[----:B------:R-:W-:-:S06]  /*2240*/  UMOV UR5, 0x3c91a626 ;  /* 0x3c91a62600057882 */ /* 0x000fcc0000000000 */
[----:B------:R-:W-:Y:S01]  /*2250*/  DFMA R8, R60, -UR4, R8 ;  /* 0x800000043c087c2b */ /* 0x000fe20008000008 */
[----:B------:R-:W-:Y:S01]  /*2260*/  UMOV UR4, 0x252049c0 ;  /* 0x252049c000047882 */ /* 0x000fe20000000000 */
[----:B------:R-:W-:-:S06]  /*2270*/  UMOV UR5, 0x397b839a ;  /* 0x397b839a00057882 */ /* 0x000fcc0000000000 */
[----:B------:R-:W-:Y:S01]  /*2280*/  DFMA R60, R60, -UR4, R8 ;  /* 0x800000043c3c7c2b */ /* 0x000fe20008000008 */
[----:B------:R-:W-:Y:S10]  /*2290*/  @!P0 BRA `(.L_x_35) ;  /* 0x0000000000108947 */ /* 0x000ff40003800000 */
[----:B------:R-:W-:Y:S01]  /*22a0*/  IMAD.MOV.U32 R60, RZ, RZ, R32 ;  /* 0x000000ffff3c7224 */ /* 0x000fe200078e0020 */
[----:B------:R-:W-:-:S07]  /*22b0*/  MOV R34, 0x22d0 ;  /* 0x000022d000227802 */ /* 0x000fce0000000f00 */
[----:B0-----:R-:W-:Y:S05]  /*22c0*/  CALL.REL.NOINC `($_Z7TempFFTPdS_S_S_iii$__internal_trig_reduction_slowpathd) ;  /* 0x0000004c004c7944 */ /* 0x001fea0003c00000 */
[----:B------:R-:W-:-:S07]  /*22d0*/  IMAD.MOV.U32 R2, RZ, RZ, R8 ;  /* 0x000000ffff027224 */ /* 0x000fce00078e0008 */
.L_x_35:
[----:B------:R-:W-:Y:S05]  /*22e0*/  BSYNC.RECONVERGENT B1 ;  /* 0x0000000000017941 */ /* 0x000fea0003800200 */
.L_x_34:
[----:B------:R-:W-:-:S07]  /*22f0*/  VIADD R2, R2, 0x1 ;  /* 0x0000000102027836 */ /* 0x000fce0000000000 */
.L_x_33:
[----:B------:R-:W-:Y:S05]  /*2300*/  BSYNC.RECONVERGENT B0 ;  /* 0x0000000000007941 */ /* 0x000fea0003800200 */
.L_x_32:
[----:B------:R-:W1:Y:S01]  /*2310*/  LDCU.64 UR4, c[0x4][0x8] ;  /* 0x01000100ff0477ac */ /* 0x000e620008000a00 */
[----:B------:R-:W-:Y:S01]  /*2320*/  IMAD.SHL.U32 R3, R2, 0x40, RZ ;  /* 0x0000004002037824 */ /* 0x000fe200078e00ff */
[----:B0-----:R-:W-:Y:S02]  /*2330*/  R2UR UR6, R20 ;  /* 0x00000000140672ca */ /* 0x001fe400000e0000 */
[----:B------:R-:W-:Y:S02]  /*2340*/  R2UR UR7, R21 ;  /* 0x00000000150772ca */ /* 0x000fe400000e0000 */
[----:B------:R-:W-:-:S04]  /*2350*/  LOP3.LUT R3, R3, 0x40, RZ, 0xc0, !PT ;  /* 0x0000004003037812 */ /* 0x000fc800078ec0ff */
[----:B-1----:R-:W-:-:S05]  /*2360*/  IADD3 R40, P0, PT, R3, UR4, RZ ;  /* 0x0000000403287c10 */ /* 0x002fca000ff1e0ff */
[----:B------:R-:W-:Y:S01]  /*2370*/  IMAD.X R41, RZ, RZ, UR5, P0 ;  /* 0x00000005ff297e24 */ /* 0x000fe200080e06ff */
[----:B------:R-:W-:-:S04]  /*2380*/  R2UR UR4, R20 ;  /* 0x00000000140472ca */ /* 0x000fc800000e0000 */
[----:B------:R-:W2:Y:S01]  /*2390*/  LDG.E.128.CONSTANT R8, desc[UR6][R40.64] ;  /* 0x0000000628087981 */ /* 0x000ea2000c1e9d00 */
[----:B------:R-:W-:-:S13]  /*23a0*/  R2UR UR5, R21 ;  /* 0x00000000150572ca */ /* 0x000fda00000e0000 */
[----:B------:R-:W3:Y:S04]  /*23b0*/  LDG.E.128.CONSTANT R12, desc[UR4][R40.64+0x10] ;  /* 0x00001004280c7981 */ /* 0x000ee8000c1e9d00 */
[----:B------:R0:W4:Y:S01]  /*23c0*/  LDG.E.128.CONSTANT R32, desc[UR4][R40.64+0x20] ;  /* 0x0000200428207981 */ /* 0x000122000c1e9d00 */
[----:B------:R-:W0:Y:S01]  /*23d0*/  MUFU.RCP64H R39, R7 ;  /* 0x0000000700277308 */ /* 0x000e220000001800 */
[----:B------:R-:W-:Y:S01]  /*23e0*/  LOP3.LUT R3, R2, 0x1, RZ, 0xc0, !PT ;  /* 0x0000000102037812 */ /* 0x000fe200078ec0ff */
[----:B------:R-:W-:Y:S01]  /*23f0*/  IMAD.MOV.U32 R38, RZ, RZ, 0x1 ;  /* 0x00000001ff267424 */ /* 0x000fe200078e00ff */
[----:B------:R-:W-:Y:S01]  /*2400*/  DMUL R36, R60, R60 ;  /* 0x0000003c3c247228 */ /* 0x000fe20000000000 */
[----:B------:R-:W-:Y:S01]  /*2410*/  IMAD.MOV.U32 R44, RZ, RZ, 0x20fd8164 ;  /* 0x20fd8164ff2c7424 */ /* 0x000fe200078e00ff */
[----:B------:R-:W-:Y:S01]  /*2420*/  ISETP.NE.U32.AND P0, PT, R3, 0x1, PT ;  /* 0x000000010300780c */ /* 0x000fe20003f05070 */
[----:B------:R-:W-:Y:S01]  /*2430*/  IMAD.MOV.U32 R3, RZ, RZ, 0x3da8ff83 ;  /* 0x3da8ff83ff037424 */ /* 0x000fe200078e00ff */
[----:B------:R-:W-:Y:S01]  /*2440*/  UMOV UR4, 0x53c8d4f1 ;  /* 0x53c8d4f100047882 */ /* 0x000fe20000000000 */
[----:B------:R-:W-:Y:S01]  /*2450*/  UMOV UR5, 0x401921fb ;  /* 0x401921fb00057882 */ /* 0x000fe20000000000 */
[----:B------:R-:W-:-:S02]  /*2460*/  FSEL R44, R44, -8.06006814911005101289e+34, !P0 ;  /* 0xf9785eba2c2c7808 */ /* 0x000fc40004000000 */
[----:B------:R-:W-:Y:S01]  /*2470*/  FSEL R45, -R3, 0.11223486810922622681, !P0 ;  /* 0x3de5db65032d7808 */ /* 0x000fe20004000100 */
[----:B0-----:R-:W-:-:S08]  /*2480*/  DFMA R40, -R6, R38, 1 ;  /* 0x3ff000000628742b */ /* 0x001fd00000000126 */
[----:B------:R-:W-:-:S08]  /*2490*/  DFMA R40, R40, R40, R40 ;  /* 0x000000282828722b */ /* 0x000fd00000000028 */
[----:B------:R-:W-:Y:S02]  /*24a0*/  DFMA R40, R38, R40, R38 ;  /* 0x000000282628722b */ /* 0x000fe40000000026 */
[----:B--2---:R-:W-:-:S08]  /*24b0*/  DFMA R8, R36, R44, R8 ;  /* 0x0000002c2408722b */ /* 0x004fd00000000008 */
[----:B------:R-:W-:Y:S02]  /*24c0*/  DFMA R8, R36, R8, R10 ;  /* 0x000000082408722b */ /* 0x000fe4000000000a */
[----:B------:R-:W-:-:S06]  /*24d0*/  DFMA R10, -R6, R40, 1 ;  /* 0x3ff00000060a742b */ /* 0x000fcc0000000128 */
[----:B---3--:R-:W-:Y:S02]  /*24e0*/  DFMA R8, R36, R8, R12 ;  /* 0x000000082408722b */ /* 0x008fe4000000000c */
[----:B------:R-:W-:-:S06]  /*24f0*/  DFMA R40, R40, R10, R40 ;  /* 0x0000000a2828722b */ /* 0x000fcc0000000028 */
[----:B------:R-:W-:-:S08]  /*2500*/  DFMA R8, R36, R8, R14 ;  /* 0x000000082408722b */ /* 0x000fd0000000000e */
[----:B----4-:R-:W-:Y:S02]  /*2510*/  DFMA R8, R36, R8, R32 ;  /* 0x000000082408722b */ /* 0x010fe40000000020 */
[----:B------:R-:W-:-:S06]  /*2520*/  DMUL R32, R40, -UR4 ;  /* 0x8000000428207c28 */ /* 0x000fcc0008000000 */
[----:B------:R-:W-:Y:S02]  /*2530*/  DFMA R8, R36, R8, R34 ;  /* 0x000000082408722b */ /* 0x000fe40000000022 */
[----:B------:R-:W-:-:S06]  /*2540*/  DFMA R10, -R6, R32, -UR4 ;  /* 0x80000004060a7e2b */ /* 0x000fcc0008000120 */
[----:B------:R-:W-:Y:S02]  /*2550*/  DFMA R60, R8, R60, R60 ;  /* 0x0000003c083c722b */ /* 0x000fe4000000003c */
[----:B------:R-:W-:Y:S02]  /*2560*/  DFMA R32, R40, R10, R32 ;  /* 0x0000000a2820722b */ /* 0x000fe40000000020 */
[----:B------:R-:W-:-:S08]  /*2570*/  DFMA R8, R36, R8, 1 ;  /* 0x3ff000002408742b */ /* 0x000fd00000000008 */
[----:B------:R-:W-:Y:S02]  /*2580*/  FFMA R3, RZ, R7, R33 ;  /* 0x00000007ff037223 */ /* 0x000fe40000000021 */
[----:B------:R-:W-:Y:S02]  /*2590*/  FSEL R10, R8, R60, !P0 ;  /* 0x0000003c080a7208 */ /* 0x000fe40004000000 */
[----:B------:R-:W-:Y:S02]  /*25a0*/  FSEL R11, R9, R61, !P0 ;  /* 0x0000003d090b7208 */ /* 0x000fe40004000000 */
[----:B------:R-:W-:Y:S02]  /*25b0*/  FSETP.GT.AND P1, PT, |R3|, 1.469367938527859385e-39, PT ;  /* 0x001000000300780b */ /* 0x000fe40003f24200 */
[----:B------:R-:W-:Y:S02]  /*25c0*/  LOP3.LUT P0, RZ, R2, 0x2, RZ, 0xc0, !PT ;  /* 0x0000000202ff7812 */ /* 0x000fe4000780c0ff */
[----:B------:R-:W-:-:S10]  /*25d0*/  DADD R8, RZ, -R10 ;  /* 0x00000000ff087229 */ /* 0x000fd4000000080a */
[----:B------:R-:W-:Y:S02]  /*25e0*/  FSEL R2, R10, R8, !P0 ;  /* 0x000000080a027208 */ /* 0x000fe40004000000 */
[----:B------:R-:W-:Y:S01]  /*25f0*/  FSEL R3, R11, R9, !P0 ;  /* 0x000000090b037208 */ /* 0x000fe20004000000 */
[----:B------:R-:W-:Y:S06]  /*2600*/  @P1 BRA `(.L_x_36) ;  /* 0x0000000000181947 */ /* 0x000fec0003800000 */
[----:B------:R-:W-:Y:S01]  /*2610*/  IMAD.MOV.U32 R10, RZ, RZ, R6 ;  /* 0x000000ffff0a7224 */ /* 0x000fe200078e0006 */
[----:B------:R-:W-:Y:S01]  /*2620*/  MOV R46, 0x2670 ;  /* 0x00002670002e7802 */ /* 0x000fe20000000f00 */
[----:B------:R-:W-:Y:S02]  /*2630*/  IMAD.MOV.U32 R11, RZ, RZ, R7 ;  /* 0x000000ffff0b7224 */ /* 0x000fe400078e0007 */
[----:B------:R-:W-:Y:S02]  /*2640*/  IMAD.MOV.U32 R8, RZ, RZ, 0x53c8d4f1 ;  /* 0x53c8d4f1ff087424 */ /* 0x000fe400078e00ff */
[----:B------:R-:W-:-:S07]  /*2650*/  IMAD.MOV.U32 R9, RZ, RZ, -0x3fe6de05 ;  /* 0xc01921fbff097424 */ /* 0x000fce00078e00ff */
[----:B------:R-:W-:Y:S05]  /*2660*/  CALL.REL.NOINC `($__internal_0_$__cuda_sm20_div_rn_f64_full) ;  /* 0x0000003400807944 */ /* 0x000fea0003c00000 */
.L_x_36:
[----:B------:R-:W-:Y:S01]  /*2670*/  DSETP.NEU.AND P0, PT, |R32|, +INF , PT ;  /* 0x7ff000002000742a */ /* 0x000fe20003f0d200 */
[----:B------:R-:W-:-:S13]  /*2680*/  BSSY.RECONVERGENT B0, `(.L_x_37) ;  /* 0x0000018000007945 */ /* 0x000fda0003800200 */
[----:B------:R-:W-:Y:S01]  /*2690*/  @!P0 DMUL R60, RZ, R32 ;  /* 0x00000020ff3c8228 */ /* 0x000fe20000000000 */
[----:B------:R-:W-:Y:S01]  /*26a0*/  @!P0 IMAD.MOV.U32 R6, RZ, RZ, RZ ;  /* 0x000000ffff068224 */ /* 0x000fe200078e00ff */
[----:B------:R-:W-:Y:S09]  /*26b0*/  @!P0 BRA `(.L_x_38) ;  /* 0x0000000000508947 */ /* 0x000ff20003800000 */
[----:B------:R-:W-:Y:S01]  /*26c0*/  UMOV UR4, 0x6dc9c883 ;  /* 0x6dc9c88300047882 */ /* 0x000fe20000000000 */
[----:B------:R-:W-:Y:S01]  /*26d0*/  UMOV UR5, 0x3fe45f30 ;  /* 0x3fe45f3000057882 */ /* 0x000fe20000000000 */
[C---:B------:R-:W-:Y:S02]  /*26e0*/  DSETP.GE.AND P0, PT, |R32|.reuse, 2.14748364800000000000e+09, PT ;  /* 0x41e000002000742a */ /* 0x040fe40003f06200 */
[----:B------:R-:W-:Y:S01]  /*26f0*/  DMUL R6, R32, UR4 ;  /* 0x0000000420067c28 */ /* 0x000fe20008000000 */
[----:B------:R-:W-:Y:S01]  /*2700*/  UMOV UR4, 0x54442d18 ;  /* 0x54442d1800047882 */ /* 0x000fe20000000000 */
[----:B------:R-:W-:-:S08]  /*2710*/  UMOV UR5, 0x3ff921fb ;  /* 0x3ff921fb00057882 */ /* 0x000fd00000000000 */
[----:B------:R-:W0:Y:S08]  /*2720*/  F2I.F64 R6, R6 ;  /* 0x0000000600067311 */ /* 0x000e300000301100 */
[----:B0-----:R-:W0:Y:S02]  /*2730*/  I2F.F64 R60, R6 ;  /* 0x00000006003c7312 */ /* 0x001e240000201c00 */
[----:B0-----:R-:W-:Y:S01]  /*2740*/  DFMA R8, R60, -UR4, R32 ;  /* 0x800000043c087c2b */ /* 0x001fe20008000020 */
        /* <DEDUP_REMOVED lines=9> */
[----:B------:R-:W-:Y:S05]  /*27e0*/  CALL.REL.NOINC `($_Z7TempFFTPdS_S_S_iii$__internal_trig_reduction_slowpathd) ;  /* 0x0000004800047944 */ /* 0x000fea0003c00000 */
[----:B------:R-:W-:-:S07]  /*27f0*/  IMAD.MOV.U32 R6, RZ, RZ, R8 ;  /* 0x000000ffff067224 */ /* 0x000fce00078e0008 */
.L_x_38:
[----:B------:R-:W-:Y:S05]  /*2800*/  BSYNC.RECONVERGENT B0 ;  /* 0x0000000000007941 */ /* 0x000fea0003800200 */
.L_x_37:
[----:B------:R-:W0:Y:S01]  /*2810*/  LDCU.64 UR4, c[0x4][0x8] ;  /* 0x01000100ff0477ac */ /* 0x000e220008000a00 */
[----:B------:R-:W-:Y:S01]  /*2820*/  IMAD.SHL.U32 R7, R6, 0x40, RZ ;  /* 0x0000004006077824 */ /* 0x000fe200078e00ff */
[----:B------:R-:W-:Y:S02]  /*2830*/  R2UR UR6, R20 ;  /* 0x00000000140672ca */ /* 0x000fe400000e0000 */
[----:B------:R-:W-:Y:S02]  /*2840*/  R2UR UR7, R21 ;  /* 0x00000000150772ca */ /* 0x000fe400000e0000 */
[----:B------:R-:W-:-:S04]  /*2850*/  LOP3.LUT R7, R7, 0x40, RZ, 0xc0, !PT ;  /* 0x0000004007077812 */ /* 0x000fc800078ec0ff */
[----:B0-----:R-:W-:-:S05]  /*2860*/  IADD3 R38, P0, PT, R7, UR4, RZ ;  /* 0x0000000407267c10 */ /* 0x001fca000ff1e0ff */
[----:B------:R-:W-:Y:S01]  /*2870*/  IMAD.X R39, RZ, RZ, UR5, P0 ;  /* 0x00000005ff277e24 */ /* 0x000fe200080e06ff */
[----:B------:R-:W-:-:S04]  /*2880*/  R2UR UR4, R20 ;  /* 0x00000000140472ca */ /* 0x000fc800000e0000 */
[----:B------:R-:W2:Y:S01]  /*2890*/  LDG.E.128.CONSTANT R8, desc[UR6][R38.64] ;  /* 0x0000000626087981 */ /* 0x000ea2000c1e9d00 */
[----:B------:R-:W-:-:S13]  /*28a0*/  R2UR UR5, R21 ;  /* 0x00000000150572ca */ /* 0x000fda00000e0000 */
[----:B------:R-:W3:Y:S04]  /*28b0*/  LDG.E.128.CONSTANT R12, desc[UR4][R38.64+0x10] ;  /* 0x00001004260c7981 */ /* 0x000ee8000c1e9d00 */
[----:B------:R-:W4:Y:S01]  /*28c0*/  LDG.E.128.CONSTANT R32, desc[UR4][R38.64+0x20] ;  /* 0x0000200426207981 */ /* 0x000f22000c1e9d00 */
[----:B------:R-:W-:Y:S01]  /*28d0*/  LOP3.LUT R7, R6, 0x1, RZ, 0xc0, !PT ;  /* 0x0000000106077812 */ /* 0x000fe200078ec0ff */
[----:B------:R-:W-:Y:S01]  /*28e0*/  IMAD.MOV.U32 R40, RZ, RZ, 0x20fd8164 ;  /* 0x20fd8164ff287424 */ /* 0x000fe200078e00ff */
[----:B------:R-:W-:Y:S01]  /*28f0*/  DMUL R36, R60, R60 ;  /* 0x0000003c3c247228 */ /* 0x000fe20000000000 */
[----:B------:R-:W-:Y:S01]  /*2900*/  BSSY.RECONVERGENT B0, `(.L_x_39) ;  /* 0x0000018000007945 */ /* 0x000fe20003800200 */
[----:B------:R-:W-:Y:S01]  /*2910*/  ISETP.NE.U32.AND P0, PT, R7, 0x1, PT ;  /* 0x000000010700780c */ /* 0x000fe20003f05070 */
[----:B------:R-:W-:Y:S01]  /*2920*/  IMAD.MOV.U32 R7, RZ, RZ, 0x3da8ff83 ;  /* 0x3da8ff83ff077424 */ /* 0x000fe200078e00ff */
[----:B------:R-:W-:Y:S01]  /*2930*/  MOV R46, 0x2a80 ;  /* 0x00002a80002e7802 */ /* 0x000fe20000000f00 */
[----:B------:R-:W-:Y:S01]  /*2940*/  IMAD.MOV.U32 R58, RZ, RZ, RZ ;  /* 0x000000ffff3a7224 */ /* 0x000fe200078e00ff */
[----:B------:R-:W-:Y:S01]  /*2950*/  FSEL R40, R40, -8.06006814911005101289e+34, !P0 ;  /* 0xf9785eba28287808 */ /* 0x000fe20004000000 */
[----:B------:R-:W-:Y:S01]  /*2960*/  IMAD.MOV.U32 R59, RZ, RZ, 0x40000000 ;  /* 0x40000000ff3b7424 */ /* 0x000fe200078e00ff */
[----:B------:R-:W-:-:S06]  /*2970*/  FSEL R41, -R7, 0.11223486810922622681, !P0 ;  /* 0x3de5db6507297808 */ /* 0x000fcc0004000100 */
[----:B--2---:R-:W-:-:S08]  /*2980*/  DFMA R8, R36, R40, R8 ;  /* 0x000000282408722b */ /* 0x004fd00000000008 */
[----:B------:R-:W-:-:S08]  /*2990*/  DFMA R8, R36, R8, R10 ;  /* 0x000000082408722b */ /* 0x000fd0000000000a */
[----:B---3--:R-:W-:-:S08]  /*29a0*/  DFMA R8, R36, R8, R12 ;  /* 0x000000082408722b */ /* 0x008fd0000000000c */
[----:B------:R-:W-:Y:S02]  /*29b0*/  DFMA R8, R36, R8, R14 ;  /* 0x000000082408722b */ /* 0x000fe4000000000e */
[----:B------:R-:W-:-:S06]  /*29c0*/  DADD R14, -RZ, |R2| ;  /* 0x00000000ff0e7229 */ /* 0x000fcc0000000502 */
[----:B----4-:R-:W-:-:S08]  /*29d0*/  DFMA R8, R36, R8, R32 ;  /* 0x000000082408722b */ /* 0x010fd00000000020 */
[----:B------:R-:W-:-:S08]  /*29e0*/  DFMA R8, R36, R8, R34 ;  /* 0x000000082408722b */ /* 0x000fd00000000022 */
[----:B------:R-:W-:Y:S02]  /*29f0*/  DFMA R60, R8, R60, R60 ;  /* 0x0000003c083c722b */ /* 0x000fe4000000003c */
[----:B------:R-:W-:-:S10]  /*2a00*/  DFMA R8, R36, R8, 1 ;  /* 0x3ff000002408742b */ /* 0x000fd40000000008 */
[----:B------:R-:W-:Y:S02]  /*2a10*/  FSEL R10, R8, R60, !P0 ;  /* 0x0000003c080a7208 */ /* 0x000fe40004000000 */
[----:B------:R-:W-:Y:S02]  /*2a20*/  FSEL R11, R9, R61, !P0 ;  /* 0x0000003d090b7208 */ /* 0x000fe40004000000 */
[----:B------:R-:W-:-:S04]  /*2a30*/  LOP3.LUT P0, RZ, R6, 0x2, RZ, 0xc0, !PT ;  /* 0x0000000206ff7812 */ /* 0x000fc8000780c0ff */
[----:B------:R-:W-:-:S10]  /*2a40*/  DADD R8, RZ, -R10 ;  /* 0x00000000ff087229 */ /* 0x000fd4000000080a */
[----:B------:R-:W-:Y:S02]  /*2a50*/  FSEL R6, R10, R8, !P0 ;  /* 0x000000080a067208 */ /* 0x000fe40004000000 */
[----:B------:R-:W-:-:S07]  /*2a60*/  FSEL R7, R11, R9, !P0 ;  /* 0x000000090b077208 */ /* 0x000fce0004000000 */
[----:B------:R-:W-:Y:S05]  /*2a70*/  CALL.REL.NOINC `($_Z7TempFFTPdS_S_S_iii$__internal_accurate_pow) ;  /* 0x0000003800a87944 */ /* 0x000fea0003c00000 */
[----:B------:R-:W-:Y:S05]  /*2a80*/  BSYNC.RECONVERGENT B0 ;  /* 0x0000000000007941 */ /* 0x000fea0003800200 */
.L_x_39:
[C---:B------:R-:W-:Y:S01]  /*2a90*/  DADD R8, R2.reuse, 2 ;  /* 0x4000000002087429 */ /* 0x040fe20000000000 */
[----:B------:R-:W-:Y:S01]  /*2aa0*/  BSSY.RECONVERGENT B0, `(.L_x_40) ;  /* 0x000000f000007945 */ /* 0x000fe20003800200 */
[----:B------:R-:W-:Y:S01]  /*2ab0*/  DSETP.NEU.AND P0, PT, R2, RZ, PT ;  /* 0x000000ff0200722a */ /* 0x000fe20003f0d000 */
[----:B------:R-:W-:Y:S01]  /*2ac0*/  IMAD.MOV.U32 R36, RZ, RZ, R10 ;  /* 0x000000ffff247224 */ /* 0x000fe200078e000a */
[----:B------:R-:W-:Y:S01]  /*2ad0*/  DADD R14, -RZ, |R6| ;  /* 0x00000000ff0e7229 */ /* 0x000fe20000000506 */
[----:B------:R-:W-:-:S05]  /*2ae0*/  IMAD.MOV.U32 R37, RZ, RZ, R11 ;  /* 0x000000ffff257224 */ /* 0x000fca00078e000b */
[----:B------:R-:W-:-:S04]  /*2af0*/  LOP3.LUT R8, R9, 0x7ff00000, RZ, 0xc0, !PT ;  /* 0x7ff0000009087812 */ /* 0x000fc800078ec0ff */
[----:B------:R-:W-:Y:S02]  /*2b00*/  ISETP.NE.AND P1, PT, R8, 0x7ff00000, PT ;  /* 0x7ff000000800780c */ /* 0x000fe40003f25270 */
[----:B------:R-:W-:-:S11]  /*2b10*/  @!P0 CS2R R36, SRZ ;  /* 0x0000000000248805 */ /* 0x000fd6000001ff00 */
[----:B------:R-:W-:Y:S05]  /*2b20*/  @P1 BRA `(.L_x_41) ;  /* 0x0000000000181947 */ /* 0x000fea0003800000 */
[----:B------:R-:W-:-:S14]  /*2b30*/  DSETP.NAN.AND P0, PT, R2, R2, PT ;  /* 0x000000020200722a */ /* 0x000fdc0003f08000 */
[----:B------:R-:W-:Y:S01]  /*2b40*/  @P0 DADD R36, R2, 2 ;  /* 0x4000000002240429 */ /* 0x000fe20000000000 */
[----:B------:R-:W-:Y:S10]  /*2b50*/  @P0 BRA `(.L_x_41) ;  /* 0x00000000000c0947 */ /* 0x000ff40003800000 */
[----:B------:R-:W-:-:S14]  /*2b60*/  DSETP.NEU.AND P0, PT, |R2|, +INF , PT ;  /* 0x7ff000000200742a */ /* 0x000fdc0003f0d200 */
[----:B------:R-:W-:Y:S02]  /*2b70*/  @!P0 IMAD.MOV.U32 R36, RZ, RZ, 0x0 ;  /* 0x00000000ff248424 */ /* 0x000fe400078e00ff */
[----:B------:R-:W-:-:S07]  /*2b80*/  @!P0 IMAD.MOV.U32 R37, RZ, RZ, 0x7ff00000 ;  /* 0x7ff00000ff258424 */ /* 0x000fce00078e00ff */
.L_x_41:
[----:B------:R-:W-:Y:S05]  /*2b90*/  BSYNC.RECONVERGENT B0 ;  /* 0x0000000000007941 */ /* 0x000fea0003800200 */
.L_x_40:
[----:B------:R-:W-:Y:S01]  /*2ba0*/  BSSY.RECONVERGENT B0, `(.L_x_42) ;  /* 0x0000005000007945 */ /* 0x000fe20003800200 */
[----:B------:R-:W-:Y:S01]  /*2bb0*/  IMAD.MOV.U32 R58, RZ, RZ, RZ ;  /* 0x000000ffff3a7224 */ /* 0x000fe200078e00ff */
[----:B------:R-:W-:Y:S01]  /*2bc0*/  MOV R46, 0x2bf0 ;  /* 0x00002bf0002e7802 */ /* 0x000fe20000000f00 */
[----:B------:R-:W-:-:S07]  /*2bd0*/  IMAD.MOV.U32 R59, RZ, RZ, 0x40000000 ;  /* 0x40000000ff3b7424 */ /* 0x000fce00078e00ff */
[----:B------:R-:W-:Y:S05]  /*2be0*/  CALL.REL.NOINC `($_Z7TempFFTPdS_S_S_iii$__internal_accurate_pow) ;  /* 0x00000038004c7944 */ /* 0x000fea0003c00000 */
[----:B------:R-:W-:Y:S05]  /*2bf0*/  BSYNC.RECONVERGENT B0 ;  /* 0x0000000000007941 */ /* 0x000fea0003800200 */
.L_x_42:
[C---:B------:R-:W-:Y:S01]  /*2c00*/  DADD R8, R6.reuse, 2 ;  /* 0x4000000006087429 */ /* 0x040fe20000000000 */
[----:B------:R-:W-:Y:S01]  /*2c10*/  BSSY.RECONVERGENT B0, `(.L_x_43) ;  /* 0x0000010000007945 */ /* 0x000fe20003800200 */
[----:B------:R-:W-:Y:S02]  /*2c20*/  DSETP.NEU.AND P0, PT, R6, RZ, PT ;  /* 0x000000ff0600722a */ /* 0x000fe40003f0d000 */
[----:B------:R-:W-:Y:S02]  /*2c30*/  DSETP.NEU.AND P3, PT, R2, 1, PT ;  /* 0x3ff000000200742a */ /* 0x000fe40003f6d000 */
[----:B------:R-:W-:-:S04]  /*2c40*/  DSETP.NEU.AND P2, PT, R6, 1, PT ;  /* 0x3ff000000600742a */ /* 0x000fc80003f4d000 */
[----:B------:R-:W-:Y:S02]  /*2c50*/  LOP3.LUT R8, R9, 0x7ff00000, RZ, 0xc0, !PT ;  /* 0x7ff0000009087812 */ /* 0x000fe400078ec0ff */
[----:B------:R-:W-:Y:S02]  /*2c60*/  FSEL R38, R36, RZ, P3 ;  /* 0x000000ff24267208 */ /* 0x000fe40001800000 */
[----:B------:R-:W-:Y:S02]  /*2c70*/  ISETP.NE.AND P1, PT, R8, 0x7ff00000, PT ;  /* 0x7ff000000800780c */ /* 0x000fe40003f25270 */
[----:B------:R-:W-:Y:S02]  /*2c80*/  FSEL R39, R37, 1.875, P3 ;  /* 0x3ff0000025277808 */ /* 0x000fe40001800000 */
[----:B------:R-:W-:-:S09]  /*2c90*/  @!P0 CS2R R10, SRZ ;  /* 0x00000000000a8805 */ /* 0x000fd2000001ff00 */
[----:B------:R-:W-:Y:S05]  /*2ca0*/  @P1 BRA `(.L_x_44) ;  /* 0x0000000000181947 */ /* 0x000fea0003800000 */
[----:B------:R-:W-:-:S14]  /*2cb0*/  DSETP.NAN.AND P0, PT, R6, R6, PT ;  /* 0x000000060600722a */ /* 0x000fdc0003f08000 */
[----:B------:R-:W-:Y:S01]  /*2cc0*/  @P0 DADD R10, R6, 2 ;  /* 0x40000000060a0429 */ /* 0x000fe20000000000 */
[----:B------:R-:W-:Y:S10]  /*2cd0*/  @P0 BRA `(.L_x_44) ;  /* 0x00000000000c0947 */ /* 0x000ff40003800000 */
[----:B------:R-:W-:-:S14]  /*2ce0*/  DSETP.NEU.AND P0, PT, |R6|, +INF , PT ;  /* 0x7ff000000600742a */ /* 0x000fdc0003f0d200 */
[----:B------:R-:W-:Y:S02]  /*2cf0*/  @!P0 IMAD.MOV.U32 R10, RZ, RZ, 0x0 ;  /* 0x00000000ff0a8424 */ /* 0x000fe400078e00ff */
[----:B------:R-:W-:-:S07]  /*2d00*/  @!P0 IMAD.MOV.U32 R11, RZ, RZ, 0x7ff00000 ;  /* 0x7ff00000ff0b8424 */ /* 0x000fce00078e00ff */
.L_x_44:
[----:B------:R-:W-:Y:S05]  /*2d10*/  BSYNC.RECONVERGENT B0 ;  /* 0x0000000000007941 */ /* 0x000fea0003800200 */
.L_x_43:
[----:B------:R-:W-:Y:S01]  /*2d20*/  FSEL R8, R10, RZ, P2 ;  /* 0x000000ff0a087208 */ /* 0x000fe20001000000 */
[----:B------:R-:W-:Y:S01]  /*2d30*/  IMAD.MOV.U32 R12, RZ, RZ, 0x0 ;  /* 0x00000000ff0c7424 */ /* 0x000fe200078e00ff */
[----:B------:R-:W-:Y:S01]  /*2d40*/  FSEL R9, R11, 1.875, P2 ;  /* 0x3ff000000b097808 */ /* 0x000fe20001000000 */
[----:B------:R-:W-:Y:S01]  /*2d50*/  IMAD.MOV.U32 R13, RZ, RZ, 0x3fd80000 ;  /* 0x3fd80000ff0d7424 */ /* 0x000fe200078e00ff */
[----:B------:R-:W-:Y:S04]  /*2d60*/  BSSY.RECONVERGENT B0, `(.L_x_45) ;  /* 0x0000012000007945 */ /* 0x000fe80003800200 */
[----:B------:R-:W-:-:S06]  /*2d70*/  DADD R38, R38, R8 ;  /* 0x0000000026267229 */ /* 0x000fcc0000000008 */
[----:B------:R-:W0:Y:S04]  /*2d80*/  MUFU.RSQ64H R11, R39 ;  /* 0x00000027000b7308 */ /* 0x000e280000001c00 */
[----:B------:R-:W-:-:S05]  /*2d90*/  VIADD R10, R39, 0xfcb00000 ;  /* 0xfcb00000270a7836 */ /* 0x000fca0000000000 */
[----:B------:R-:W-:Y:S01]  /*2da0*/  ISETP.GE.U32.AND P0, PT, R10, 0x7ca00000, PT ;  /* 0x7ca000000a00780c */ /* 0x000fe20003f06070 */
[----:B0-----:R-:W-:-:S08]  /*2db0*/  DMUL R8, R10, R10 ;  /* 0x0000000a0a087228 */ /* 0x001fd00000000000 */
[----:B------:R-:W-:-:S08]  /*2dc0*/  DFMA R8, R38, -R8, 1 ;  /* 0x3ff000002608742b */ /* 0x000fd00000000808 */
[----:B------:R-:W-:Y:S02]  /*2dd0*/  DFMA R12, R8, R12, 0.5 ;  /* 0x3fe00000080c742b */ /* 0x000fe4000000000c */
[----:B------:R-:W-:-:S08]  /*2de0*/  DMUL R8, R10, R8 ;  /* 0x000000080a087228 */ /* 0x000fd00000000000 */
[----:B------:R-:W-:-:S08]  /*2df0*/  DFMA R14, R12, R8, R10 ;  /* 0x000000080c0e722b */ /* 0x000fd0000000000a */
[----:B------:R-:W-:Y:S02]  /*2e00*/  DMUL R32, R38, R14 ;  /* 0x0000000e26207228 */ /* 0x000fe40000000000 */
[----:B------:R-:W-:Y:S02]  /*2e10*/  VIADD R13, R15, 0xfff00000 ;  /* 0xfff000000f0d7836 */ /* 0x000fe40000000000 */
[----:B------:R-:W-:-:S04]  /*2e20*/  IMAD.MOV.U32 R12, RZ, RZ, R14 ;  /* 0x000000ffff0c7224 */ /* 0x000fc800078e000e */
[----:B------:R-:W-:-:S08]  /*2e30*/  DFMA R34, R32, -R32, R38 ;  /* 0x800000202022722b */ /* 0x000fd00000000026 */
[----:B------:R-:W-:Y:S01]  /*2e40*/  DFMA R36, R34, R12, R32 ;  /* 0x0000000c2224722b */ /* 0x000fe20000000020 */
[----:B------:R-:W-:Y:S10]  /*2e50*/  @!P0 BRA `(.L_x_46) ;  /* 0x0000000000088947 */ /* 0x000ff40003800000 */
[----:B------:R-:W-:-:S07]  /*2e60*/  MOV R8, 0x2e80 ;  /* 0x00002e8000087802 */ /* 0x000fce0000000f00 */
[----:B------:R-:W-:Y:S05]  /*2e70*/  CALL.REL.NOINC `($__internal_1_$__cuda_sm20_dsqrt_rn_f64_mediumpath_v1) ;  /* 0x0000003000f07944 */ /* 0x000fea0003c00000 */
.L_x_46:
[----:B------:R-:W-:Y:S05]  /*2e80*/  BSYNC.RECONVERGENT B0 ;  /* 0x0000000000007941 */ /* 0x000fea0003800200 */
.L_x_45:
[----:B------:R-:W0:Y:S01]  /*2e90*/  MUFU.RCP64H R9, R3 ;  /* 0x0000000300097308 */ /* 0x000e220000001800 */
[----:B------:R-:W-:Y:S01]  /*2ea0*/  IMAD.MOV.U32 R8, RZ, RZ, 0x1 ;  /* 0x00000001ff087424 */ /* 0x000fe200078e00ff */
[----:B------:R-:W-:Y:S01]  /*2eb0*/  FSETP.GEU.AND P1, PT, |R7|, 6.5827683646048100446e-37, PT ;  /* 0x036000000700780b */ /* 0x000fe20003f2e200 */
[----:B------:R-:W-:Y:S04]  /*2ec0*/  BSSY.RECONVERGENT B0, `(.L_x_47) ;  /* 0x0000014000007945 */ /* 0x000fe80003800200 */
[----:B0-----:R-:W-:-:S08]  /*2ed0*/  DFMA R10, -R2, R8, 1 ;  /* 0x3ff00000020a742b */ /* 0x001fd00000000108 */
[----:B------:R-:W-:-:S08]  /*2ee0*/  DFMA R10, R10, R10, R10 ;  /* 0x0000000a0a0a722b */ /* 0x000fd0000000000a */
[----:B------:R-:W-:-:S08]  /*2ef0*/  DFMA R10, R8, R10, R8 ;  /* 0x0000000a080a722b */ /* 0x000fd00000000008 */
[----:B------:R-:W-:-:S08]  /*2f00*/  DFMA R8, -R2, R10, 1 ;  /* 0x3ff000000208742b */ /* 0x000fd0000000010a */
[----:B------:R-:W-:-:S08]  /*2f10*/  DFMA R8, R10, R8, R10 ;  /* 0x000000080a08722b */ /* 0x000fd0000000000a */
[----:B------:R-:W-:-:S08]  /*2f20*/  DMUL R10, R6, R8 ;  /* 0x00000008060a7228 */ /* 0x000fd00000000000 */
[----:B------:R-:W-:-:S08]  /*2f30*/  DFMA R12, -R2, R10, R6 ;  /* 0x0000000a020c722b */ /* 0x000fd00000000106 */
[----:B------:R-:W-:-:S10]  /*2f40*/  DFMA R8, R8, R12, R10 ;  /* 0x0000000c0808722b */ /* 0x000fd4000000000a */
[----:B------:R-:W-:-:S05]  /*2f50*/  FFMA R10, RZ, R3, R9 ;  /* 0x00000003ff0a7223 */ /* 0x000fca0000000009 */
[----:B------:R-:W-:-:S13]  /*2f60*/  FSETP.GT.AND P0, PT, |R10|, 1.469367938527859385e-39, PT ;  /* 0x001000000a00780b */ /* 0x000fda0003f04200 */
[----:B------:R-:W-:Y:S05]  /*2f70*/  @P0 BRA P1, `(.L_x_48) ;  /* 0x0000000000200947 */ /* 0x000fea0000800000 */
[----:B------:R-:W-:Y:S01]  /*2f80*/  IMAD.MOV.U32 R8, RZ, RZ, R6 ;  /* 0x000000ffff087224 */ /* 0x000fe200078e0006 */
[----:B------:R-:W-:Y:S01]  /*2f90*/  MOV R46, 0x2fe0 ;  /* 0x00002fe0002e7802 */ /* 0x000fe20000000f00 */
[----:B------:R-:W-:Y:S02]  /*2fa0*/  IMAD.MOV.U32 R9, RZ, RZ, R7 ;  /* 0x000000ffff097224 */ /* 0x000fe400078e0007 */
[----:B------:R-:W-:Y:S02]  /*2fb0*/  IMAD.MOV.U32 R10, RZ, RZ, R2 ;  /* 0x000000ffff0a7224 */ /* 0x000fe400078e0002 */
[----:B------:R-:W-:-:S07]  /*2fc0*/  IMAD.MOV.U32 R11, RZ, RZ, R3 ;  /* 0x000000ffff0b7224 */ /* 0x000fce00078e0003 */
[----:B------:R-:W-:Y:S05]  /*2fd0*/  CALL.REL.NOINC `($__internal_0_$__cuda_sm20_div_rn_f64_full) ;  /* 0x0000002c00247944 */ /* 0x000fea0003c00000 */
[----:B------:R-:W-:Y:S02]  /*2fe0*/  IMAD.MOV.U32 R8, RZ, RZ, R32 ;  /* 0x000000ffff087224 */ /* 0x000fe400078e0020 */
[----:B------:R-:W-:-:S07]  /*2ff0*/  IMAD.MOV.U32 R9, RZ, RZ, R33 ;  /* 0x000000ffff097224 */ /* 0x000fce00078e0021 */
.L_x_48:
[----:B------:R-:W-:Y:S05]  /*3000*/  BSYNC.RECONVERGENT B0 ;  /* 0x0000000000007941 */ /* 0x000fea0003800200 */
.L_x_47:
[----:B------:R-:W-:Y:S01]  /*3010*/  DSETP.GT.AND P0, PT, |R8|, 1, PT ;  /* 0x3ff000000800742a */ /* 0x000fe20003f04200 */
[----:B------:R-:W-:Y:S01]  /*3020*/  BSSY.RECONVERGENT B0, `(.L_x_49) ;  /* 0x000000d000007945 */ /* 0x000fe20003800200 */
[----:B------:R-:W-:-:S10]  /*3030*/  DADD R2, -RZ, |R8| ;  /* 0x00000000ff027229 */ /* 0x000fd40000000508 */
[----:B------:R-:W-:Y:S02]  /*3040*/  IMAD.MOV.U32 R6, RZ, RZ, R2 ;  /* 0x000000ffff067224 */ /* 0x000fe400078e0002 */
[----:B------:R-:W-:Y:S01]  /*3050*/  IMAD.MOV.U32 R7, RZ, RZ, R3 ;  /* 0x000000ffff077224 */ /* 0x000fe200078e0003 */
[----:B------:R-:W-:Y:S06]  /*3060*/  @!P0 BRA `(.L_x_50) ;  /* 0x0000000000208947 */ /* 0x000fec0003800000 */
[----:B------:R-:W0:Y:S01]  /*3070*/  MUFU.RCP64H R3, R3 ;  /* 0x0000000300037308 */ /* 0x000e220000001800 */
[----:B------:R-:W-:Y:S01]  /*3080*/  IMAD.MOV.U32 R2, RZ, RZ, RZ ;  /* 0x000000ffff027224 */ /* 0x000fe200078e00ff */
[----:B------:R-:W-:-:S05]  /*3090*/  DSETP.NEU.AND P1, PT, |R8|, +INF , PT ;  /* 0x7ff000000800742a */ /* 0x000fca0003f2d200 */
[----:B0-----:R-:W-:-:S08]  /*30a0*/  DFMA R6, R2, -|R8|, 1 ;  /* 0x3ff000000206742b */ /* 0x001fd00000000c08 */
[----:B------:R-:W-:-:S08]  /*30b0*/  DFMA R6, R6, R6, R6 ;  /* 0x000000060606722b */ /* 0x000fd00000000006 */
[----:B------:R-:W-:-:S10]  /*30c0*/  DFMA R6, R2, R6, R2 ;  /* 0x000000060206722b */ /* 0x000fd40000000002 */
[----:B------:R-:W-:Y:S02]  /*30d0*/  FSEL R6, R6, RZ, P1 ;  /* 0x000000ff06067208 */ /* 0x000fe40000800000 */
[----:B------:R-:W-:-:S07]  /*30e0*/  FSEL R7, R7, RZ, P1 ;  /* 0x000000ff07077208 */ /* 0x000fce0000800000 */
.L_x_50:
[----:B------:R-:W-:Y:S05]  /*30f0*/  BSYNC.RECONVERGENT B0 ;  /* 0x0000000000007941 */ /* 0x000fea0003800200 */
.L_x_49:
[----:B------:R-:W-:Y:S01]  /*3100*/  DMUL R2, R6, R6 ;  /* 0x0000000606027228 */ /* 0x000fe20000000000 */
[----:B------:R-:W-:Y:S01]  /*3110*/  IMAD.MOV.U32 R10, RZ, RZ, -0x2449a4b7 ;  /* 0xdbb65b49ff0a7424 */ /* 0x000fe200078e00ff */
[----:B------:R-:W-:Y:S01]  /*3120*/  UMOV UR4, 0x2a25ff7e ;  /* 0x2a25ff7e00047882 */ /* 0x000fe20000000000 */
[----:B------:R-:W-:Y:S01]  /*3130*/  IMAD.MOV.U32 R11, RZ, RZ, 0x3f2d3b63 ;  /* 0x3f2d3b63ff0b7424 */ /* 0x000fe200078e00ff */
[----:B------:R-:W-:Y:S01]  /*3140*/  UMOV UR5, 0x3ef53e1d ;  /* 0x3ef53e1d00057882 */ /* 0x000fe20000000000 */
[----:B------:R-:W0:Y:S04]  /*3150*/  LDC R12, c[0x0][0x3a8] ;  /* 0x0000ea00ff0c7b82 */ /* 0x000e280000000800 */
[----:B------:R-:W-:Y:S01]  /*3160*/  DFMA R10, R2, -UR4, R10 ;  /* 0x80000004020a7c2b */ /* 0x000fe2000800000a */
[----:B------:R-:W-:Y:S01]  /*3170*/  UMOV UR4, 0x8dde082e ;  /* 0x8dde082e00047882 */ /* 0x000fe20000000000 */
[----:B------:R-:W-:-:S06]  /*3180*/  UMOV UR5, 0x3f531278 ;  /* 0x3f53127800057882 */ /* 0x000fcc0000000000 */
[----:B------:R-:W-:Y:S01]  /*3190*/  DFMA R10, R2, R10, -UR4 ;  /* 0x80000004020a7e2b */ /* 0x000fe2000800000a */
[----:B------:R-:W-:Y:S01]  /*31a0*/  UMOV UR4, 0xc8249315 ;  /* 0xc824931500047882 */ /* 0x000fe20000000000 */
[----:B------:R-:W-:-:S06]  /*31b0*/  UMOV UR5, 0x3f6f9690 ;  /* 0x3f6f969000057882 */ /* 0x000fcc0000000000 */
[----:B------:R-:W-:Y:S01]  /*31c0*/  DFMA R10, R2, R10, UR4 ;  /* 0x00000004020a7e2b */ /* 0x000fe2000800000a */
[----:B------:R-:W-:Y:S01]  /*31d0*/  UMOV UR4, 0xabc7cf0d ;  /* 0xabc7cf0d00047882 */ /* 0x000fe20000000000 */
[----:B------:R-:W-:Y:S01]  /*31e0*/  UMOV UR5, 0x3f82cf5a ;  /* 0x3f82cf5a00057882 */ /* 0x000fe20000000000 */
[----:B0-----:R-:W-:-:S05]  /*31f0*/  ISETP.GE.AND P1, PT, R12, 0x1, PT ;  /* 0x000000010c00780c */ /* 0x001fca0003f26270 */
[----:B------:R-:W-:Y:S01]  /*3200*/  DFMA R10, R2, R10, -UR4 ;  /* 0x80000004020a7e2b */ /* 0x000fe2000800000a */
[----:B------:R-:W-:Y:S01]  /*3210*/  UMOV UR4, 0xb2a3bfde ;  /* 0xb2a3bfde00047882 */ /* 0x000fe20000000000 */
[----:B------:R-:W-:-:S06]  /*3220*/  UMOV UR5, 0x3f9162b0 ;  /* 0x3f9162b000057882 */ /* 0x000fcc0000000000 */
[----:B------:R-:W-:Y:S01]  /*3230*/  DFMA R10, R2, R10, UR4 ;  /* 0x00000004020a7e2b */ /* 0x000fe2000800000a */
[----:B------:R-:W-:Y:S01]  /*3240*/  UMOV UR4, 0xfeb6fc6b ;  /* 0xfeb6fc6b00047882 */ /* 0x000fe20000000000 */
[----:B------:R-:W-:-:S06]  /*3250*/  UMOV UR5, 0x3f9a7256 ;  /* 0x3f9a725600057882 */ /* 0x000fcc0000000000 */
        /* <DEDUP_REMOVED lines=39> */
[----:B------:R-:W-:-:S08]  /*34d0*/  DMUL R10, R2, R10 ;  /* 0x0000000a020a7228 */ /* 0x000fd00000000000 */
[----:B------:R-:W-:-:S08]  /*34e0*/  DFMA R10, R10, R6, R6 ;  /* 0x000000060a0a722b */ /* 0x000fd00000000006 */
[----:B------:R-:W-:Y:S01]  /*34f0*/  DADD R2, -R10, UR4 ;  /* 0x000000040a027e29 */ /* 0x000fe20008000100 */
[----:B------:R-:W-:Y:S10]  /*3500*/  @!P1 EXIT ;  /* 0x000000000000994d */ /* 0x000ff40003800000 */
[----:B------:R-:W0:Y:S01]  /*3510*/  MUFU.RCP64H R7, 3.1415920257568359375 ;  /* 0x400921fb00077908 */ /* 0x000e220000001800 */
[----:B------:R-:W-:Y:S01]  /*3520*/  IMAD.MOV.U32 R14, RZ, RZ, 0x53c8d4f1 ;  /* 0x53c8d4f1ff0e7424 */ /* 0x000fe200078e00ff */
[----:B------:R-:W-:Y:S01]  /*3530*/  FSEL R3, R3, R11, P0 ;  /* 0x0000000b03037208 */ /* 0x000fe20000000000 */
[----:B------:R-:W-:Y:S01]  /*3540*/  IMAD.MOV.U32 R15, RZ, RZ, 0x400921fb ;  /* 0x400921fbff0f7424 */ /* 0x000fe200078e00ff */
[----:B------:R-:W-:Y:S01]  /*3550*/  FSEL R2, R2, R10, P0 ;  /* 0x0000000a02027208 */ /* 0x000fe20000000000 */
[----:B------:R-:W-:Y:S01]  /*3560*/  IMAD.MOV.U32 R6, RZ, RZ, 0x1 ;  /* 0x00000001ff067424 */ /* 0x000fe200078e00ff */
[----:B------:R-:W-:Y:S01]  /*3570*/  LOP3.LUT R3, R3, 0x80000000, R9, 0xb8, !PT ;  /* 0x8000000003037812 */ /* 0x000fe200078eb809 */
[----:B------:R-:W-:Y:S01]  /*3580*/  DSETP.GT.AND P0, PT, |R36|, 1, PT ;  /* 0x3ff000002400742a */ /* 0x000fe20003f04200 */
[----:B------:R-:W-:Y:S04]  /*3590*/  BSSY.RECONVERGENT B0, `(.L_x_51) ;  /* 0x0000018000007945 */ /* 0x000fe80003800200 */
[----:B------:R-:W-:Y:S01]  /*35a0*/  DMUL R10, R2, 180 ;  /* 0x40668000020a7828 */ /* 0x000fe20000000000 */
[----:B------:R-:W-:Y:S01]  /*35b0*/  SEL R51, RZ, 0x7ff00000, !P0 ;  /* 0x7ff00000ff337807 */ /* 0x000fe20004000000 */
[----:B0-----:R-:W-:-:S03]  /*35c0*/  DFMA R12, R6, -R14, 1 ;  /* 0x3ff00000060c742b */ /* 0x001fc6000000080e */
[----:B------:R-:W-:-:S05]  /*35d0*/  LOP3.LUT R44, R51, 0x7ff00000, RZ, 0x3c, !PT ;  /* 0x7ff00000332c7812 */ /* 0x000fca00078e3cff */
[----:B------:R-:W-:Y:S01]  /*35e0*/  FSETP.GEU.AND P2, PT, |R11|, 6.5827683646048100446e-37, PT ;  /* 0x036000000b00780b */ /* 0x000fe20003f4e200 */
[----:B------:R-:W-:-:S08]  /*35f0*/  DFMA R12, R12, R12, R12 ;  /* 0x0000000c0c0c722b */ /* 0x000fd0000000000c */
[----:B------:R-:W-:-:S08]  /*3600*/  DFMA R12, R6, R12, R6 ;  /* 0x0000000c060c722b */ /* 0x000fd00000000006 */
[----:B------:R-:W-:-:S08]  /*3610*/  DFMA R6, R12, -R14, 1 ;  /* 0x3ff000000c06742b */ /* 0x000fd0000000080e */
[----:B------:R-:W-:-:S08]  /*3620*/  DFMA R6, R12, R6, R12 ;  /* 0x000000060c06722b */ /* 0x000fd0000000000c */
[----:B------:R-:W-:-:S08]  /*3630*/  DMUL R2, R10, R6 ;  /* 0x000000060a027228 */ /* 0x000fd00000000000 */
[----:B------:R-:W-:-:S08]  /*3640*/  DFMA R8, R2, -R14, R10 ;  /* 0x8000000e0208722b */ /* 0x000fd0000000000a */
[----:B------:R-:W-:-:S10]  /*3650*/  DFMA R2, R6, R8, R2 ;  /* 0x000000080602722b */ /* 0x000fd40000000002 */
[----:B------:R-:W-:-:S05]  /*3660*/  FFMA R6, RZ, 2.1426990032196044922, R3 ;  /* 0x400921fbff067823 */ /* 0x000fca0000000003 */
[----:B------:R-:W-:-:S13]  /*3670*/  FSETP.GT.AND P1, PT, |R6|, 1.469367938527859385e-39, PT ;  /* 0x001000000600780b */ /* 0x000fda0003f24200 */
[----:B------:R-:W-:Y:S05]  /*3680*/  @P1 BRA P2, `(.L_x_52) ;  /* 0x0000000000201947 */ /* 0x000fea0001000000 */
[----:B------:R-:W-:Y:S01]  /*3690*/  IMAD.MOV.U32 R8, RZ, RZ, R10 ;  /* 0x000000ffff087224 */ /* 0x000fe200078e000a */
[----:B------:R-:W-:Y:S01]  /*36a0*/  MOV R46, 0x36f0 ;  /* 0x000036f0002e7802 */ /* 0x000fe20000000f00 */
[----:B------:R-:W-:Y:S02]  /*36b0*/  IMAD.MOV.U32 R9, RZ, RZ, R11 ;  /* 0x000000ffff097224 */ /* 0x000fe400078e000b */
[----:B------:R-:W-:Y:S02]  /*36c0*/  IMAD.MOV.U32 R10, RZ, RZ, 0x53c8d4f1 ;  /* 0x53c8d4f1ff0a7424 */ /* 0x000fe400078e00ff */
[----:B------:R-:W-:-:S07]  /*36d0*/  IMAD.MOV.U32 R11, RZ, RZ, 0x400921fb ;  /* 0x400921fbff0b7424 */ /* 0x000fce00078e00ff */
[----:B------:R-:W-:Y:S05]  /*36e0*/  CALL.REL.NOINC `($__internal_0_$__cuda_sm20_div_rn_f64_full) ;  /* 0x0000002400607944 */ /* 0x000fea0003c00000 */
[----:B------:R-:W-:Y:S02]  /*36f0*/  IMAD.MOV.U32 R2, RZ, RZ, R32 ;  /* 0x000000ffff027224 */ /* 0x000fe400078e0020 */
[----:B------:R-:W-:-:S07]  /*3700*/  IMAD.MOV.U32 R3, RZ, RZ, R33 ;  /* 0x000000ffff037224 */ /* 0x000fce00078e0021 */
.L_x_52:
[----:B------:R-:W-:Y:S05]  /*3710*/  BSYNC.RECONVERGENT B0 ;  /* 0x0000000000007941 */ /* 0x000fea0003800200 */
.L_x_51:
[----:B------:R-:W-:Y:S01]  /*3720*/  BSSY.RECONVERGENT B1, `(.L_x_53) ;  /* 0x0000144000017945 */ /* 0x000fe20003800200 */
[----:B------:R-:W-:-:S07]  /*3730*/  IMAD.MOV.U32 R49, RZ, RZ, RZ ;  /* 0x000000ffff317224 */ /* 0x000fce00078e00ff */
.L_x_74:
[----:B------:R-:W0:Y:S01]  /*3740*/  LDCU UR4, c[0x0][0x3a8] ;  /* 0x00007500ff0477ac */ /* 0x000e220008000800 */
[----:B------:R-:W-:Y:S01]  /*3750*/  IMAD.MOV.U32 R42, RZ, RZ, R49 ;  /* 0x000000ffff2a7224 */ /* 0x000fe200078e0031 */
[----:B------:R-:W-:Y:S01]  /*3760*/  BSSY.RECONVERGENT B0, `(.L_x_54) ;  /* 0x000013e000007945 */ /* 0x000fe20003800200 */
[----:B------:R-:W-:-:S04]  /*3770*/  IMAD.WIDE.U32 R40, R49, 0x8, R22 ;  /* 0x0000000831287825 */ /* 0x000fc800078e0016 */
[----:B------:R-:W-:Y:S02]  /*3780*/  VIADD R49, R49, 0x1 ;  /* 0x0000000131317836 */ /* 0x000fe40000000000 */
[----:B------:R-:W-:-:S03]  /*3790*/  IMAD.MOV.U32 R47, RZ, RZ, RZ ;  /* 0x000000ffff2f7224 */ /* 0x000fc600078e00ff */
[----:B0-----:R-:W-:-:S13]  /*37a0*/  ISETP.NE.AND P3, PT, R49, UR4, PT ;  /* 0x0000000431007c0c */ /* 0x001fda000bf65270 */
.L_x_73:
[C---:B------:R-:W-:Y:S01]  /*37b0*/  R2UR UR6, R20.reuse ;  /* 0x00000000140672ca */ /* 0x040fe200000e0000 */
[----:B------:R-:W-:Y:S01]  /*37c0*/  IMAD.WIDE.U32 R8, R47, 0x8, R24 ;  /* 0x000000082f087825 */ /* 0x000fe200078e0018 */
[C---:B------:R-:W-:Y:S02]  /*37d0*/  R2UR UR7, R21.reuse ;  /* 0x00000000150772ca */ /* 0x040fe400000e0000 */
[----:B------:R-:W-:Y:S02]  /*37e0*/  R2UR UR4, R20 ;  /* 0x00000000140472ca */ /* 0x000fe400000e0000 */
[----:B------:R-:W-:-:S09]  /*37f0*/  R2UR UR5, R21 ;  /* 0x00000000150572ca */ /* 0x000fd200000e0000 */
[----:B------:R-:W2:Y:S04]  /*3800*/  LD.E.64 R8, desc[UR6][R8.64] ;  /* 0x0000000608087980 */ /* 0x000ea8000c101b00 */
[----:B------:R-:W2:Y:S01]  /*3810*/  LD.E.64 R6, desc[UR4][R40.64] ;  /* 0x0000000428067980 */ /* 0x000ea2000c101b00 */
[----:B------:R-:W0:Y:S01]  /*3820*/  LDCU UR4, c[0x0][0x3a8] ;  /* 0x00007500ff0477ac */ /* 0x000e220008000800 */
[C---:B------:R-:W-:Y:S02]  /*3830*/  R2UR UR8, R20.reuse ;  /* 0x00000000140872ca */ /* 0x040fe400000e0000 */
[----:B------:R-:W-:Y:S02]  /*3840*/  R2UR UR9, R21 ;  /* 0x00000000150972ca */ /* 0x000fe400000e0000 */
[----:B------:R-:W-:-:S02]  /*3850*/  R2UR UR10, R20 ;  /* 0x00000000140a72ca */ /* 0x000fc400000e0000 */
[----:B------:R-:W-:Y:S01]  /*3860*/  R2UR UR11, R21 ;  /* 0x00000000150b72ca */ /* 0x000fe200000e0000 */
[----:B0-----:R-:W-:-:S04]  /*3870*/  IMAD R45, R42, UR4, R47 ;  /* 0x000000042a2d7c24 */ /* 0x001fc8000f8e022f */
[----:B------:R-:W-:-:S04]  /*3880*/  IMAD.WIDE.U32 R54, R45, 0x8, R26 ;  /* 0x000000082d367825 */ /* 0x000fc800078e001a */
[----:B------:R-:W-:Y:S01]  /*3890*/  IMAD.WIDE.U32 R10, R45, 0x8, R28 ;  /* 0x000000082d0a7825 */ /* 0x000fe200078e001c */
[----:B--2---:R-:W-:-:S07]  /*38a0*/  DFMA R6, R6, R8, RZ ;  /* 0x000000080606722b */ /* 0x004fce00000000ff */
[----:B------:R0:W-:Y:S04]  /*38b0*/  ST.E.64 desc[UR6][R54.64], R6 ;  /* 0x0000000636007985 */ /* 0x0001e8000c101b06 */
[----:B------:R0:W-:Y:S04]  /*38c0*/  ST.E.64 desc[UR8][R10.64], RZ ;  /* 0x000000ff0a007985 */ /* 0x0001e8000c101b08 */
[----:B------:R-:W2:Y:S01]  /*38d0*/  LD.E.64 R60, desc[UR10][R54.64] ;  /* 0x0000000a363c7980 */ /* 0x000ea2000c101b00 */
[----:B------:R-:W-:Y:S01]  /*38e0*/  DSETP.NEU.AND P4, PT, R38, RZ, PT ;  /* 0x000000ff2600722a */ /* 0x000fe20003f8d000 */
[----:B------:R-:W-:Y:S01]  /*38f0*/  BSSY.RECONVERGENT B2, `(.L_x_55) ;  /* 0x0000020000027945 */ /* 0x000fe20003800200 */
[----:B--2---:R-:W-:-:S04]  /*3900*/  SHF.R.U32.HI R8, RZ, 0x14, R61 ;  /* 0x00000014ff087819 */ /* 0x004fc8000001163d */
[----:B------:R-:W-:Y:S02]  /*3910*/  ISETP.GE.OR P2, PT, R61, RZ, P4 ;  /* 0x000000ff3d00720c */ /* 0x000fe40002746670 */
[----:B------:R-:W-:-:S05]  /*3920*/  LOP3.LUT R8, R8, 0x7ff, RZ, 0xc0, !PT ;  /* 0x000007ff08087812 */ /* 0x000fca00078ec0ff */
[----:B------:R-:W-:-:S05]  /*3930*/  VIADD R9, R8, 0xfffffc0c ;  /* 0xfffffc0c08097836 */ /* 0x000fca0000000000 */
[CC--:B------:R-:W-:Y:S02]  /*3940*/  SHF.L.U32 R8, R60.reuse, R9.reuse, RZ ;  /* 0x000000093c087219 */ /* 0x0c0fe400000006ff */
[----:B------:R-:W-:Y:S02]  /*3950*/  SHF.L.U64.HI R9, R60, R9, R61 ;  /* 0x000000093c097219 */ /* 0x000fe4000001023d */
[----:B------:R-:W-:Y:S01]  /*3960*/  ISETP.NE.U32.AND P1, PT, R8, RZ, PT ;  /* 0x000000ff0800720c */ /* 0x000fe20003f25070 */
[----:B------:R-:W-:-:S03]  /*3970*/  @!P4 IMAD.MOV.U32 R8, RZ, RZ, RZ ;  /* 0x000000ffff08c224 */ /* 0x000fc600078e00ff */
[----:B------:R-:W-:-:S04]  /*3980*/  ISETP.NE.AND.EX P1, PT, R9, -0x80000000, PT, P1 ;  /* 0x800000000900780c */ /* 0x000fc80003f25310 */
[----:B------:R-:W-:-:S09]  /*3990*/  PLOP3.LUT P0, PT, P1, PT, PT, 0x8, 0x80 ;  /* 0x000000000080781c */ /* 0x000fd20000f0e170 */
[----:B------:R-:W-:-:S06]  /*39a0*/  @!P4 DSETP.NEU.AND P0, PT, |R60|, 0.5, !P1 ;  /* 0x3fe000003c00c42a */ /* 0x000fcc0004f0d200 */
[----:B------:R-:W-:-:S04]  /*39b0*/  @!P4 SEL R9, R37, RZ, P0 ;  /* 0x000000ff2509c207 */ /* 0x000fc80000000000 */
[----:B------:R-:W-:Y:S01]  /*39c0*/  @!P2 LOP3.LUT R9, R9, 0x7ff00000, RZ, 0xfc, !PT ;  /* 0x7ff000000909a812 */ /* 0x000fe200078efcff */
[----:B0-----:R-:W-:Y:S06]  /*39d0*/  @!P4 BRA `(.L_x_56) ;  /* 0x000000000044c947 */ /* 0x001fec0003800000 */
[----:B------:R-:W-:Y:S01]  /*39e0*/  DADD R14, -RZ, |R36| ;  /* 0x00000000ff0e7229 */ /* 0x000fe20000000524 */
[----:B------:R-:W-:Y:S01]  /*39f0*/  BSSY.RECONVERGENT B3, `(.L_x_57) ;  /* 0x0000005000037945 */ /* 0x000fe20003800200 */
[----:B------:R-:W-:Y:S01]  /*3a00*/  IMAD.MOV.U32 R58, RZ, RZ, R60 ;  /* 0x000000ffff3a7224 */ /* 0x000fe200078e003c */
[----:B------:R-:W-:Y:S01]  /*3a10*/  MOV R46, 0x3a40 ;  /* 0x00003a40002e7802 */ /* 0x000fe20000000f00 */
[----:B------:R-:W-:-:S07]  /*3a20*/  IMAD.MOV.U32 R59, RZ, RZ, R61 ;  /* 0x000000ffff3b7224 */ /* 0x000fce00078e003d */
[----:B------:R-:W-:Y:S05]  /*3a30*/  CALL.REL.NOINC `($_Z7TempFFTPdS_S_S_iii$__internal_accurate_pow) ;  /* 0x0000002800b87944 */ /* 0x000fea0003c00000 */
[----:B------:R-:W-:Y:S05]  /*3a40*/  BSYNC.RECONVERGENT B3 ;  /* 0x0000000000037941 */ /* 0x000fea0003800200 */
.L_x_57:
[----:B------:R-:W0:Y:S01]  /*3a50*/  FRND.F64.TRUNC R8, R60 ;  /* 0x0000003c00087313 */ /* 0x000e22000030d800 */
[----:B------:R-:W-:Y:S01]  /*3a60*/  DADD R12, -RZ, -R10 ;  /* 0x00000000ff0c7229 */ /* 0x000fe2000000090a */
[----:B------:R-:W-:-:S09]  /*3a70*/  ISETP.GE.AND P2, PT, R37, RZ, PT ;  /* 0x000000ff2500720c */ /* 0x000fd20003f46270 */
[-C--:B------:R-:W-:Y:S02]  /*3a80*/  FSEL R15, R12, R10.reuse, P0 ;  /* 0x0000000a0c0f7208 */ /* 0x080fe40000000000 */
[-C--:B------:R-:W-:Y:S01]  /*3a90*/  FSEL R12, R13, R11.reuse, P0 ;  /* 0x0000000b0d0c7208 */ /* 0x080fe20000000000 */
[----:B0-----:R-:W-:Y:S01]  /*3aa0*/  DSETP.NEU.AND P1, PT, R60, R8, PT ;  /* 0x000000083c00722a */ /* 0x001fe20003f2d000 */
[----:B------:R-:W-:Y:S02]  /*3ab0*/  FSEL R8, R15, R10, !P2 ;  /* 0x0000000a0f087208 */ /* 0x000fe40005000000 */
[----:B------:R-:W-:-:S03]  /*3ac0*/  FSEL R9, R12, R11, !P2 ;  /* 0x0000000b0c097208 */ /* 0x000fc60005000000 */
[----:B------:R-:W-:Y:S02]  /*3ad0*/  @!P2 FSEL R8, R8, RZ, !P1 ;  /* 0x000000ff0808a208 */ /* 0x000fe40004800000 */
[----:B------:R-:W-:-:S07]  /*3ae0*/  @!P2 FSEL R9, R9, -QNAN , !P1 ;  /* 0xfff800000909a808 */ /* 0x000fce0004800000 */
.L_x_56:
[----:B------:R-:W-:Y:S05]  /*3af0*/  BSYNC.RECONVERGENT B2 ;  /* 0x0000000000027941 */ /* 0x000fea0003800200 */
.L_x_55:
[----:B------:R-:W-:Y:S01]  /*3b00*/  DADD R10, R60, R36 ;  /* 0x000000003c0a7229 */ /* 0x000fe20000000024 */
[----:B------:R-:W-:Y:S09]  /*3b10*/  BSSY.RECONVERGENT B2, `(.L_x_58) ;  /* 0x0000018000027945 */ /* 0x000ff20003800200 */
[----:B------:R-:W-:-:S04]  /*3b20*/  LOP3.LUT R10, R11, 0x7ff00000, RZ, 0xc0, !PT ;  /* 0x7ff000000b0a7812 */ /* 0x000fc800078ec0ff */
[----:B------:R-:W-:-:S13]  /*3b30*/  ISETP.NE.AND P1, PT, R10, 0x7ff00000, PT ;  /* 0x7ff000000a00780c */ /* 0x000fda0003f25270 */
[----:B------:R-:W-:Y:S05]  /*3b40*/  @P1 BRA `(.L_x_59) ;  /* 0x0000000000501947 */ /* 0x000fea0003800000 */
[----:B------:R-:W-:-:S06]  /*3b50*/  DSETP.NAN.AND P1, PT, R60, R60, PT ;  /* 0x0000003c3c00722a */ /* 0x000fcc0003f28000 */
[----:B------:R-:W-:-:S14]  /*3b60*/  DSETP.GE.AND P1, PT, R38, RZ, !P1 ;  /* 0x000000ff2600722a */ /* 0x000fdc0004f26000 */
[----:B------:R-:W-:Y:S01]  /*3b70*/  @!P1 DADD R8, R60, R36 ;  /* 0x000000003c089229 */ /* 0x000fe20000000024 */
[----:B------:R-:W-:Y:S10]  /*3b80*/  @!P1 BRA `(.L_x_59) ;  /* 0x0000000000409947 */ /* 0x000ff40003800000 */
[----:B------:R-:W-:-:S14]  /*3b90*/  DSETP.NEU.AND P1, PT, |R60|, +INF , PT ;  /* 0x7ff000003c00742a */ /* 0x000fdc0003f2d200 */
[----:B------:R-:W-:Y:S01]  /*3ba0*/  @!P1 ISETP.GE.AND P2, PT, R61, RZ, PT ;  /* 0x000000ff3d00920c */ /* 0x000fe20003f46270 */
[----:B------:R-:W-:-:S03]  /*3bb0*/  @!P1 IMAD.MOV.U32 R8, RZ, RZ, RZ ;  /* 0x000000ffff089224 */ /* 0x000fc600078e00ff */
[----:B------:R-:W-:Y:S01]  /*3bc0*/  @!P1 SEL R9, R44, R51, !P2 ;  /* 0x000000332c099207 */ /* 0x000fe20005000000 */
[----:B------:R-:W-:Y:S08]  /*3bd0*/  @!P1 BRA `(.L_x_59) ;  /* 0x00000000002c9947 */ /* 0x000ff00003800000 */
[----:B------:R-:W-:-:S14]  /*3be0*/  DSETP.NEU.AND P1, PT, |R36|, +INF , PT ;  /* 0x7ff000002400742a */ /* 0x000fdc0003f2d200 */
[----:B------:R-:W-:Y:S05]  /*3bf0*/  @P1 BRA `(.L_x_59) ;  /* 0x0000000000241947 */ /* 0x000fea0003800000 */
[C---:B------:R-:W-:Y:S02]  /*3c00*/  ISETP.GE.AND P1, PT, R61.reuse, RZ, PT ;  /* 0x000000ff3d00720c */ /* 0x040fe40003f26270 */
[----:B------:R-:W-:Y:S02]  /*3c10*/  LOP3.LUT R8, R61, 0x7fffffff, RZ, 0xc0, !PT ;  /* 0x7fffffff3d087812 */ /* 0x000fe400078ec0ff */
[----:B------:R-:W-:Y:S02]  /*3c20*/  SEL R9, RZ, 0x7ff00000, !P1 ;  /* 0x7ff00000ff097807 */ /* 0x000fe40004800000 */
[----:B------:R-:W-:Y:S02]  /*3c30*/  ISETP.GE.AND P2, PT, R37, RZ, PT ;  /* 0x000000ff2500720c */ /* 0x000fe40003f46270 */
[----:B------:R-:W-:Y:S01]  /*3c40*/  ISETP.NE.AND P1, PT, R8, 0x3fe00000, PT ;  /* 0x3fe000000800780c */ /* 0x000fe20003f25270 */
[----:B------:R-:W-:-:S05]  /*3c50*/  VIADD R8, R9, 0x80000000 ;  /* 0x8000000009087836 */ /* 0x000fca0000000000 */
[----:B------:R-:W-:-:S05]  /*3c60*/  SEL R8, R8, R9, P1 ;  /* 0x0000000908087207 */ /* 0x000fca0000800000 */
[----:B------:R-:W-:Y:S01]  /*3c70*/  @!P2 SEL R9, R8, R9, P0 ;  /* 0x000000090809a207 */ /* 0x000fe20000000000 */
[----:B------:R-:W-:-:S07]  /*3c80*/  IMAD.MOV.U32 R8, RZ, RZ, RZ ;  /* 0x000000ffff087224 */ /* 0x000fce00078e00ff */
.L_x_59:
[----:B------:R-:W-:Y:S05]  /*3c90*/  BSYNC.RECONVERGENT B2 ;  /* 0x0000000000027941 */ /* 0x000fea0003800200 */
.L_x_58:
[----:B------:R-:W0:Y:S01]  /*3ca0*/  MUFU.RCP64H R13, 180 ;  /* 0x40668000000d7908 */ /* 0x000e220000001800 */
[----:B------:R-:W-:Y:S01]  /*3cb0*/  IMAD.MOV.U32 R10, RZ, RZ, 0x0 ;  /* 0x00000000ff0a7424 */ /* 0x000fe200078e00ff */
[----:B------:R-:W-:Y:S01]  /*3cc0*/  DMUL R6, R6, R2 ;  /* 0x0000000206067228 */ /* 0x000fe20000000000 */
[----:B------:R-:W-:Y:S01]  /*3cd0*/  IMAD.MOV.U32 R11, RZ, RZ, 0x40668000 ;  /* 0x40668000ff0b7424 */ /* 0x000fe200078e00ff */
[----:B------:R-:W-:Y:S01]  /*3ce0*/  UMOV UR4, 0x53c8d4f1 ;  /* 0x53c8d4f100047882 */ /* 0x000fe20000000000 */
[----:B------:R-:W-:Y:S01]  /*3cf0*/  IMAD.MOV.U32 R12, RZ, RZ, 0x1 ;  /* 0x00000001ff0c7424 */ /* 0x000fe200078e00ff */
[----:B------:R-:W-:Y:S01]  /*3d00*/  UMOV UR5, 0x400921fb ;  /* 0x400921fb00057882 */ /* 0x000fe20000000000 */
[----:B------:R-:W-:Y:S01]  /*3d10*/  DSETP.NEU.AND P0, PT, R60, RZ, PT ;  /* 0x000000ff3c00722a */ /* 0x000fe20003f0d000 */
[----:B------:R-:W-:Y:S01]  /*3d20*/  BSSY.RECONVERGENT B2, `(.L_x_60) ;  /* 0x000001b000027945 */ /* 0x000fe20003800200 */
[----:B------:R-:W-:-:S04]  /*3d30*/  DSETP.NEU.AND P5, PT, R36, 1, PT ;  /* 0x3ff000002400742a */ /* 0x000fc80003fad000 */
[----:B------:R-:W-:Y:S02]  /*3d40*/  FSEL R52, R8, RZ, P0 ;  /* 0x000000ff08347208 */ /* 0x000fe40000000000 */
[----:B------:R-:W-:Y:S01]  /*3d50*/  FSEL R8, R9, 1.875, P0 ;  /* 0x3ff0000009087808 */ /* 0x000fe20000000000 */
[----:B0-----:R-:W-:Y:S01]  /*3d60*/  DFMA R14, R12, -R10, 1 ;  /* 0x3ff000000c0e742b */ /* 0x001fe2000000080a */
[----:B------:R-:W-:Y:S02]  /*3d70*/  FSEL R52, R52, RZ, P5 ;  /* 0x000000ff34347208 */ /* 0x000fe40002800000 */
[----:B------:R-:W-:-:S05]  /*3d80*/  FSEL R53, R8, 1.875, P5 ;  /* 0x3ff0000008357808 */ /* 0x000fca0002800000 */
[----:B------:R-:W-:-:S08]  /*3d90*/  DFMA R14, R14, R14, R14 ;  /* 0x0000000e0e0e722b */ /* 0x000fd0000000000e */
[----:B------:R-:W-:-:S08]  /*3da0*/  DFMA R14, R12, R14, R12 ;  /* 0x0000000e0c0e722b */ /* 0x000fd0000000000c */
[----:B------:R-:W-:Y:S02]  /*3db0*/  DFMA R12, R14, -R10, 1 ;  /* 0x3ff000000e0c742b */ /* 0x000fe4000000080a */
[----:B------:R-:W-:-:S06]  /*3dc0*/  DMUL R10, R6, UR4 ;  /* 0x00000004060a7c28 */ /* 0x000fcc0008000000 */
[----:B------:R-:W-:-:S04]  /*3dd0*/  DFMA R12, R14, R12, R14 ;  /* 0x0000000c0e0c722b */ /* 0x000fc8000000000e */
[----:B------:R-:W-:-:S04]  /*3de0*/  FSETP.GEU.AND P2, PT, |R11|, 6.5827683646048100446e-37, PT ;  /* 0x036000000b00780b */ /* 0x000fc80003f4e200 */
[----:B------:R-:W-:-:S08]  /*3df0*/  DMUL R6, R10, R12 ;  /* 0x0000000c0a067228 */ /* 0x000fd00000000000 */
[----:B------:R-:W-:-:S08]  /*3e00*/  DFMA R14, R6, -180, R10 ;  /* 0xc0668000060e782b */ /* 0x000fd0000000000a */
[----:B------:R-:W-:-:S10]  /*3e10*/  DFMA R6, R12, R14, R6 ;  /* 0x0000000e0c06722b */ /* 0x000fd40000000006 */
[----:B------:R-:W-:-:S05]  /*3e20*/  FFMA R12, RZ, 3.6015625, R7 ;  /* 0x40668000ff0c7823 */ /* 0x000fca0000000007 */
[----:B------:R-:W-:-:S13]  /*3e30*/  FSETP.GT.AND P1, PT, |R12|, 1.469367938527859385e-39, PT ;  /* 0x001000000c00780b */ /* 0x000fda0003f24200 */
[----:B------:R-:W-:Y:S05]  /*3e40*/  @P1 BRA P2, `(.L_x_61) ;  /* 0x0000000000201947 */ /* 0x000fea0001000000 */
[----:B------:R-:W-:Y:S01]  /*3e50*/  IMAD.MOV.U32 R8, RZ, RZ, R10 ;  /* 0x000000ffff087224 */ /* 0x000fe200078e000a */
[----:B------:R-:W-:Y:S01]  /*3e60*/  MOV R46, 0x3eb0 ;  /* 0x00003eb0002e7802 */ /* 0x000fe20000000f00 */
[----:B------:R-:W-:Y:S02]  /*3e70*/  IMAD.MOV.U32 R9, RZ, RZ, R11 ;  /* 0x000000ffff097224 */ /* 0x000fe400078e000b */
[----:B------:R-:W-:Y:S02]  /*3e80*/  IMAD.MOV.U32 R10, RZ, RZ, RZ ;  /* 0x000000ffff0a7224 */ /* 0x000fe400078e00ff */
[----:B------:R-:W-:-:S07]  /*3e90*/  IMAD.MOV.U32 R11, RZ, RZ, 0x40668000 ;  /* 0x40668000ff0b7424 */ /* 0x000fce00078e00ff */
[----:B------:R-:W-:Y:S05]  /*3ea0*/  CALL.REL.NOINC `($__internal_0_$__cuda_sm20_div_rn_f64_full) ;  /* 0x0000001c00707944 */ /* 0x000fea0003c00000 */
[----:B------:R-:W-:Y:S02]  /*3eb0*/  IMAD.MOV.U32 R6, RZ, RZ, R32 ;  /* 0x000000ffff067224 */ /* 0x000fe400078e0020 */
[----:B------:R-:W-:-:S07]  /*3ec0*/  IMAD.MOV.U32 R7, RZ, RZ, R33 ;  /* 0x000000ffff077224 */ /* 0x000fce00078e0021 */
.L_x_61:
[----:B------:R-:W-:Y:S05]  /*3ed0*/  BSYNC.RECONVERGENT B2 ;  /* 0x0000000000027941 */ /* 0x000fea0003800200 */
.L_x_60:
        /* <DEDUP_REMOVED lines=23> */
[----:B------:R-:W-:Y:S01]  /*4050*/  MOV R34, 0x4080 ;  /* 0x0000408000227802 */ /* 0x000fe20000000f00 */
[----:B------:R-:W-:-:S07]  /*4060*/  IMAD.MOV.U32 R33, RZ, RZ, R7 ;  /* 0x000000ffff217224 */ /* 0x000fce00078e0007 */
[----:B------:R-:W-:Y:S05]  /*4070*/  CALL.REL.NOINC `($_Z7TempFFTPdS_S_S_iii$__internal_trig_reduction_slowpathd) ;  /* 0x0000002c00e07944 */ /* 0x000fea0003c00000 */
.L_x_65:
[----:B------:R-:W-:Y:S05]  /*4080*/  BSYNC.RECONVERGENT B3 ;  /* 0x0000000000037941 */ /* 0x000fea0003800200 */
.L_x_64:
[----:B------:R-:W-:-:S07]  /*4090*/  VIADD R46, R8, 0x1 ;  /* 0x00000001082e7836 */ /* 0x000fce0000000000 */
.L_x_63:
[----:B------:R-:W-:Y:S05]  /*40a0*/  BSYNC.RECONVERGENT B2 ;  /* 0x0000000000027941 */ /* 0x000fea0003800200 */
.L_x_62:
        /* <DEDUP_REMOVED lines=14> */
[----:B------:R-:W-:Y:S02]  /*4190*/  DMUL R58, R60, R60 ;  /* 0x0000003c3c3a7228 */ /* 0x000fe40000000000 */
[----:B------:R-:W-:Y:S01]  /*41a0*/  ISETP.NE.U32.AND P0, PT, R48, 0x1, PT ;  /* 0x000000013000780c */ /* 0x000fe20003f05070 */
[----:B------:R-:W-:-:S03]  /*41b0*/  IMAD.MOV.U32 R48, RZ, RZ, 0x3da8ff83 ;  /* 0x3da8ff83ff307424 */ /* 0x000fc600078e00ff */
[----:B------:R-:W-:Y:S02]  /*41c0*/  FSEL R56, R56, -8.06006814911005101289e+34, !P0 ;  /* 0xf9785eba38387808 */ /* 0x000fe40004000000 */
[----:B------:R-:W-:-:S06]  /*41d0*/  FSEL R57, -R48, 0.11223486810922622681, !P0 ;  /* 0x3de5db6530397808 */ /* 0x000fcc0004000100 */
[----:B--2---:R-:W-:-:S08]  /*41e0*/  DFMA R8, R58, R56, R8 ;  /* 0x000000383a08722b */ /* 0x004fd00000000008 */
[----:B------:R-:W-:-:S08]  /*41f0*/  DFMA R8, R58, R8, R10 ;  /* 0x000000083a08722b */ /* 0x000fd0000000000a */
[----:B---3--:R-:W-:-:S08]  /*4200*/  DFMA R8, R58, R8, R12 ;  /* 0x000000083a08722b */ /* 0x008fd0000000000c */
[----:B------:R-:W-:-:S08]  /*4210*/  DFMA R8, R58, R8, R14 ;  /* 0x000000083a08722b */ /* 0x000fd0000000000e */
        /* <DEDUP_REMOVED lines=9> */
[----:B------:R-:W-:-:S06]  /*42b0*/  FSEL R9, R11, R9, !P0 ;  /* 0x000000090b097208 */ /* 0x000fcc0004000000 */
[----:B------:R-:W-:Y:S01]  /*42c0*/  DMUL R52, R52, R8 ;  /* 0x0000000834347228 */ /* 0x000fe20000000000 */
[----:B------:R-:W-:-:S06]  /*42d0*/  IMAD.WIDE.U32 R8, R45, 0x8, R30 ;  /* 0x000000082d087825 */ /* 0x000fcc00078e001e */
[----:B------:R0:W-:Y:S04]  /*42e0*/  ST.E.64 desc[UR4][R8.64], R52 ;  /* 0x0000003408007985 */ /* 0x0001e8000c101b04 */
[----:B------:R-:W2:Y:S01]  /*42f0*/  LD.E.64 R54, desc[UR6][R54.64] ;  /* 0x0000000636367980 */ /* 0x000ea2000c101b00 */
[----:B------:R-:W-:Y:S01]  /*4300*/  BSSY.RECONVERGENT B2, `(.L_x_66) ;  /* 0x0000020000027945 */ /* 0x000fe20003800200 */
[----:B0-----:R-:W-:Y:S01]  /*4310*/  @!P4 IMAD.MOV.U32 R8, RZ, RZ, RZ ;  /* 0x000000ffff08c224 */ /* 0x001fe200078e00ff */
[----:B--2---:R-:W-:Y:S02]  /*4320*/  SHF.R.U32.HI R10, RZ, 0x14, R55 ;  /* 0x00000014ff0a7819 */ /* 0x004fe40000011637 */
[----:B------:R-:W-:Y:S02]  /*4330*/  ISETP.GE.OR P2, PT, R55, RZ, P4 ;  /* 0x000000ff3700720c */ /* 0x000fe40002746670 */
[----:B------:R-:W-:-:S05]  /*4340*/  LOP3.LUT R10, R10, 0x7ff, RZ, 0xc0, !PT ;  /* 0x000007ff0a0a7812 */ /* 0x000fca00078ec0ff */
[----:B------:R-:W-:-:S05]  /*4350*/  VIADD R11, R10, 0xfffffc0c ;  /* 0xfffffc0c0a0b7836 */ /* 0x000fca0000000000 */
[CC--:B------:R-:W-:Y:S02]  /*4360*/  SHF.L.U32 R10, R54.reuse, R11.reuse, RZ ;  /* 0x0000000b360a7219 */ /* 0x0c0fe400000006ff */
[----:B------:R-:W-:Y:S02]  /*4370*/  SHF.L.U64.HI R11, R54, R11, R55 ;  /* 0x0000000b360b7219 */ /* 0x000fe40000010237 */
[----:B------:R-:W-:-:S04]  /*4380*/  ISETP.NE.U32.AND P1, PT, R10, RZ, PT ;  /* 0x000000ff0a00720c */ /* 0x000fc80003f25070 */
[----:B------:R-:W-:-:S04]  /*4390*/  ISETP.NE.AND.EX P1, PT, R11, -0x80000000, PT, P1 ;  /* 0x800000000b00780c */ /* 0x000fc80003f25310 */
[----:B------:R-:W-:-:S09]  /*43a0*/  PLOP3.LUT P0, PT, P1, PT, PT, 0x8, 0x80 ;  /* 0x000000000080781c */ /* 0x000fd20000f0e170 */
[----:B------:R-:W-:-:S06]  /*43b0*/  @!P4 DSETP.NEU.AND P0, PT, |R54|, 0.5, !P1 ;  /* 0x3fe000003600c42a */ /* 0x000fcc0004f0d200 */
[----:B------:R-:W-:-:S04]  /*43c0*/  @!P4 SEL R9, R37, RZ, P0 ;  /* 0x000000ff2509c207 */ /* 0x000fc80000000000 */
[----:B------:R-:W-:Y:S01]  /*43d0*/  @!P2 LOP3.LUT R9, R9, 0x7ff00000, RZ, 0xfc, !PT ;  /* 0x7ff000000909a812 */ /* 0x000fe200078efcff */
[----:B------:R-:W-:Y:S06]  /*43e0*/  @!P4 BRA `(.L_x_67) ;  /* 0x000000000044c947 */ /* 0x000fec0003800000 */
[----:B------:R-:W-:Y:S01]  /*43f0*/  DADD R14, -RZ, |R36| ;  /* 0x00000000ff0e7229 */ /* 0x000fe20000000524 */
[----:B------:R-:W-:Y:S01]  /*4400*/  BSSY.RECONVERGENT B3, `(.L_x_68) ;  /* 0x0000005000037945 */ /* 0x000fe20003800200 */
[----:B------:R-:W-:Y:S01]  /*4410*/  IMAD.MOV.U32 R58, RZ, RZ, R54 ;  /* 0x000000ffff3a7224 */ /* 0x000fe200078e0036 */
[----:B------:R-:W-:Y:S01]  /*4420*/  MOV R46, 0x4450 ;  /* 0x00004450002e7802 */ /* 0x000fe20000000f00 */
[----:B------:R-:W-:-:S07]  /*4430*/  IMAD.MOV.U32 R59, RZ, RZ, R55 ;  /* 0x000000ffff3b7224 */ /* 0x000fce00078e0037 */
[----:B------:R-:W-:Y:S05]  /*4440*/  CALL.REL.NOINC `($_Z7TempFFTPdS_S_S_iii$__internal_accurate_pow) ;  /* 0x0000002000347944 */ /* 0x000fea0003c00000 */
[----:B------:R-:W-:Y:S05]  /*4450*/  BSYNC.RECONVERGENT B3 ;  /* 0x0000000000037941 */ /* 0x000fea0003800200 */
.L_x_68:
        /* <DEDUP_REMOVED lines=10> */
.L_x_67:
[----:B------:R-:W-:Y:S05]  /*4500*/  BSYNC.RECONVERGENT B2 ;  /* 0x0000000000027941 */ /* 0x000fea0003800200 */
.L_x_66:
        /* <DEDUP_REMOVED lines=25> */
.L_x_70:
[----:B------:R-:W-:Y:S05]  /*46a0*/  BSYNC.RECONVERGENT B2 ;  /* 0x0000000000027941 */ /* 0x000fea0003800200 */
.L_x_69:
[----:B------:R-:W-:Y:S01]  /*46b0*/  DSETP.NEU.AND P0, PT, R54, RZ, PT ;  /* 0x000000ff3600722a */ /* 0x000fe20003f0d000 */
[----:B------:R-:W-:Y:S01]  /*46c0*/  BSSY.RECONVERGENT B2, `(.L_x_71) ;  /* 0x000001f000027945 */ /* 0x000fe20003800200 */
[----:B------:R-:W-:Y:S01]  /*46d0*/  @!P6 DMUL R54, RZ, R6 ;  /* 0x00000006ff36e228 */ /* 0x000fe20000000000 */
[----:B------:R-:W-:-:S03]  /*46e0*/  @!P6 IMAD.MOV.U32 R46, RZ, RZ, RZ ;  /* 0x000000ffff2ee224 */ /* 0x000fc600078e00ff */
[----:B------:R-:W-:Y:S02]  /*46f0*/  FSEL R52, R8, RZ, P0 ;  /* 0x000000ff08347208 */ /* 0x000fe40000000000 */
[----:B------:R-:W-:Y:S02]  /*4700*/  FSEL R8, R9, 1.875, P0 ;  /* 0x3ff0000009087808 */ /* 0x000fe40000000000 */
[----:B------:R-:W-:Y:S02]  /*4710*/  FSEL R52, R52, RZ, P5 ;  /* 0x000000ff34347208 */ /* 0x000fe40002800000 */
[----:B------:R-:W-:Y:S01]  /*4720*/  FSEL R53, R8, 1.875, P5 ;  /* 0x3ff0000008357808 */ /* 0x000fe20002800000 */
[----:B------:R-:W-:Y:S06]  /*4730*/  @!P6 BRA `(.L_x_72) ;  /* 0x00000000005ce947 */ /* 0x000fec0003800000 */
[----:B------:R-:W-:Y:S01]  /*4740*/  UMOV UR4, 0x6dc9c883 ;  /* 0x6dc9c88300047882 */ /* 0x000fe20000000000 */
[----:B------:R-:W-:Y:S01]  /*4750*/  UMOV UR5, 0x3fe45f30 ;  /* 0x3fe45f3000057882 */ /* 0x000fe20000000000 */
[C---:B------:R-:W-:Y:S02]  /*4760*/  DSETP.GE.AND P0, PT, |R6|.reuse, 2.14748364800000000000e+09, PT ;  /* 0x41e000000600742a */ /* 0x040fe40003f06200 */
[----:B------:R-:W-:Y:S01]  /*4770*/  DMUL R8, R6, UR4 ;  /* 0x0000000406087c28 */ /* 0x000fe20008000000 */
[----:B------:R-:W-:Y:S01]  /*4780*/  UMOV UR4, 0x54442d18 ;  /* 0x54442d1800047882 */ /* 0x000fe20000000000 */
[----:B------:R-:W-:-:S04]  /*4790*/  UMOV UR5, 0x3ff921fb ;  /* 0x3ff921fb00057882 */ /* 0x000fc80000000000 */
        /* <DEDUP_REMOVED lines=14> */
[----:B------:R-:W-:Y:S02]  /*4880*/  IMAD.MOV.U32 R46, RZ, RZ, R8 ;  /* 0x000000ffff2e7224 */ /* 0x000fe400078e0008 */
[----:B------:R-:W-:Y:S02]  /*4890*/  IMAD.MOV.U32 R54, RZ, RZ, R60 ;  /* 0x000000ffff367224 */ /* 0x000fe400078e003c */
[----:B------:R-:W-:-:S07]  /*48a0*/  IMAD.MOV.U32 R55, RZ, RZ, R61 ;  /* 0x000000ffff377224 */ /* 0x000fce00078e003d */
.L_x_72:
[----:B------:R-:W-:Y:S05]  /*48b0*/  BSYNC.RECONVERGENT B2 ;  /* 0x0000000000027941 */ /* 0x000fea0003800200 */
.L_x_71:
        /* <DEDUP_REMOVED lines=15> */
[----:B------:R-:W-:Y:S01]  /*49b0*/  VIADD R47, R47, 0x1 ;  /* 0x000000012f2f7836 */ /* 0x000fe20000000000 */
[----:B------:R-:W-:Y:S01]  /*49c0*/  ISETP.NE.U32.AND P0, PT, R6, 0x1, PT ;  /* 0x000000010600780c */ /* 0x000fe20003f05070 */
[----:B------:R-:W-:-:S03]  /*49d0*/  IMAD.MOV.U32 R6, RZ, RZ, 0x20fd8164 ;  /* 0x20fd8164ff067424 */ /* 0x000fc600078e00ff */
[----:B------:R-:W-:Y:S02]  /*49e0*/  FSEL R7, -R7, 0.11223486810922622681, !P0 ;  /* 0x3de5db6507077808 */ /* 0x000fe40004000100 */
[----:B------:R-:W-:-:S06]  /*49f0*/  FSEL R6, R6, -8.06006814911005101289e+34, !P0 ;  /* 0xf9785eba06067808 */ /* 0x000fcc0004000000 */
        /* <DEDUP_REMOVED lines=13> */
[----:B------:R-:W0:Y:S01]  /*4ad0*/  LDC R8, c[0x0][0x3a8] ;  /* 0x0000ea00ff087b82 */ /* 0x000e220000000800 */
[----:B------:R-:W-:-:S06]  /*4ae0*/  FSEL R7, R9, R7, !P0 ;  /* 0x0000000709077208 */ /* 0x000fcc0004000000 */
[----:B------:R-:W-:Y:S01]  /*4af0*/  DMUL R52, R52, R6 ;  /* 0x0000000634347228 */ /* 0x000fe20000000000 */
[----:B------:R-:W-:-:S06]  /*4b00*/  IMAD.WIDE.U32 R6, R45, 0x8, R4 ;  /* 0x000000082d067825 */ /* 0x000fcc00078e0004 */
[----:B------:R1:W-:Y:S01]  /*4b10*/  ST.E.64 desc[UR4][R6.64], R52 ;  /* 0x0000003406007985 */ /* 0x0003e2000c101b04 */
[----:B0-----:R-:W-:-:S13]  /*4b20*/  ISETP.NE.AND P0, PT, R47, R8, PT ;  /* 0x000000082f00720c */ /* 0x001fda0003f05270 */
[----:B-1----:R-:W-:Y:S05]  /*4b30*/  @P0 BRA `(.L_x_73) ;  /* 0xffffffec001c0947 */ /* 0x002fea000383ffff */
[----:B------:R-:W-:Y:S05]  /*4b40*/  BSYNC.RECONVERGENT B0 ;  /* 0x0000000000007941 */ /* 0x000fea0003800200 */
.L_x_54:
[----:B------:R-:W-:Y:S05]  /*4b50*/  @P3 BRA `(.L_x_74) ;  /* 0xffffffe800f83947 */ /* 0x000fea000383ffff */
[----:B------:R-:W-:Y:S05]  /*4b60*/  BSYNC.RECONVERGENT B1 ;  /* 0x0000000000017941 */ /* 0x000fea0003800200 */
.L_x_53:
[----:B------:R-:W0:Y:S01]  /*4b70*/  LDC.64 R6, c[0x0][0x3a0] ;  /* 0x0000e800ff067b82 */ /* 0x000e220000000a00 */
[----:B------:R-:W-:Y:S01]  /*4b80*/  LOP3.LUT R2, R8, 0x7, RZ, 0xc0, !PT ;  /* 0x0000000708027812 */ /* 0x000fe200078ec0ff */
[----:B------:R-:W-:Y:S01]  /*4b90*/  IMAD.MOV.U32 R12, RZ, RZ, RZ ;  /* 0x000000ffff0c7224 */ /* 0x000fe200078e00ff */
[----:B------:R-:W-:Y:S02]  /*4ba0*/  SHF.R.S32.HI R10, RZ, 0x1f, R0 ;  /* 0x0000001fff0a7819 */ /* 0x000fe40000011400 */
[----:B------:R-:W-:Y:S01]  /*4bb0*/  IADD3 R14, P3, PT, R4, 0x20, RZ ;  /* 0x00000020040e7810 */ /* 0x000fe20007f7e0ff */
[----:B------:R-:W-:Y:S01]  /*4bc0*/  VIADD R3, R2, 0xffffffff ;  /* 0xffffffff02037836 */ /* 0x000fe20000000000 */
[----:B------:R-:W-:-:S03]  /*4bd0*/  IADD3 R22, P4, PT, R30, 0x20, RZ ;  /* 0x000000201e167810 */ /* 0x000fc60007f9e0ff */
[----:B------:R-:W-:Y:S01]  /*4be0*/  IMAD.X R15, RZ, RZ, R5, P3 ;  /* 0x000000ffff0f7224 */ /* 0x000fe200018e0605 */
[----:B------:R-:W-:Y:S01]  /*4bf0*/  ISETP.GE.U32.AND P0, PT, R3, 0x3, PT ;  /* 0x000000030300780c */ /* 0x000fe20003f06070 */
[----:B------:R-:W-:Y:S02]  /*4c00*/  IMAD.X R23, RZ, RZ, R31, P4 ;  /* 0x000000ffff177224 */ /* 0x000fe400020e061f */
[----:B0-----:R-:W-:Y:S02]  /*4c10*/  IMAD R43, R43, R6, RZ ;  /* 0x000000062b2b7224 */ /* 0x001fe400078e02ff */
[----:B------:R-:W-:Y:S01]  /*4c20*/  IMAD R3, R6, R7, RZ ;  /* 0x0000000706037224 */ /* 0x000fe200078e02ff */
[----:B------:R-:W-:Y:S02]  /*4c30*/  LOP3.LUT R7, R8, 0x3, RZ, 0xc0, !PT ;  /* 0x0000000308077812 */ /* 0x000fe400078ec0ff */
[----:B------:R-:W-:Y:S02]  /*4c40*/  IADD3 R0, P1, PT, R0, R43, RZ ;  /* 0x0000002b00007210 */ /* 0x000fe40007f3e0ff */
[----:B------:R-:W-:-:S02]  /*4c50*/  LOP3.LUT R8, R8, 0x7ffffff8, RZ, 0xc0, !PT ;  /* 0x7ffffff808087812 */ /* 0x000fc400078ec0ff */
[----:B------:R-:W-:Y:S02]  /*4c60*/  LEA.HI.X.SX32 R6, R43, R10, 0x1, P1 ;  /* 0x0000000a2b067211 */ /* 0x000fe400008f0eff */
[----:B------:R-:W-:Y:S01]  /*4c70*/  IADD3 R9, P1, PT, R16, 0x20, RZ ;  /* 0x0000002010097810 */ /* 0x000fe20007f3e0ff */
[----:B------:R-:W-:Y:S01]  /*4c80*/  IMAD.MOV R56, RZ, RZ, -R8 ;  /* 0x000000ffff387224 */ /* 0x000fe200078e0a08 */
[----:B------:R-:W-:-:S03]  /*4c90*/  IADD3 R10, P2, PT, R18, 0x20, RZ ;  /* 0x00000020120a7810 */ /* 0x000fc60007f5e0ff */
[----:B------:R-:W-:Y:S02]  /*4ca0*/  IMAD.X R11, RZ, RZ, R17, P1 ;  /* 0x000000ffff0b7224 */ /* 0x000fe400008e0611 */
[----:B------:R-:W-:-:S08]  /*4cb0*/  IMAD.X R13, RZ, RZ, R19, P2 ;  /* 0x000000ffff0d7224 */ /* 0x000fd000010e0613 */
.L_x_81:
[----:B0-----:R-:W0:Y:S01]  /*4cc0*/  LDC R57, c[0x0][0x3a8] ;  /* 0x0000ea00ff397b82 */ /* 0x001e220000000800 */
[----:B------:R-:W-:Y:S01]  /*4cd0*/  IMAD.MOV.U32 R61, RZ, RZ, RZ ;  /* 0x000000ffff3d7224 */ /* 0x000fe200078e00ff */
[----:B------:R-:W-:Y:S02]  /*4ce0*/  CS2R R52, SRZ ;  /* 0x0000000000347805 */ /* 0x000fe4000001ff00 */
[----:B------:R-:W-:Y:S02]  /*4cf0*/  CS2R R42, SRZ ;  /* 0x00000000002a7805 */ /* 0x000fe4000001ff00 */
[----:B0-----:R-:W-:Y:S01]  /*4d00*/  ISETP.GE.U32.AND P1, PT, R57, 0x8, PT ;  /* 0x000000083900780c */ /* 0x001fe20003f26070 */
[----:B------:R-:W-:-:S12]  /*4d10*/  IMAD R59, R12, R57, RZ ;  /* 0x000000390c3b7224 */ /* 0x000fd800078e02ff */
[----:B------:R-:W-:Y:S05]  /*4d20*/  @!P1 BRA `(.L_x_75) ;  /* 0x0000000400809947 */ /* 0x000fea0003800000 */
[C---:B------:R-:W-:Y:S01]  /*4d30*/  IMAD.WIDE.U32 R24, R59.reuse, 0x8, R22 ;  /* 0x000000083b187825 */ /* 0x040fe200078e0016 */
[----:B------:R-:W-:Y:S01]  /*4d40*/  BSSY.RECONVERGENT B0, `(.L_x_76) ;  /* 0x000005d000007945 */ /* 0x000fe20003800200 */
[----:B------:R-:W-:Y:S02]  /*4d50*/  CS2R R52, SRZ ;  /* 0x0000000000347805 */ /* 0x000fe4000001ff00 */
[----:B------:R-:W-:Y:S02]  /*4d60*/  IMAD.MOV.U32 R28, RZ, RZ, R24 ;  /* 0x000000ffff1c7224 */ /* 0x000fe400078e0018 */
[----:B------:R-:W-:Y:S02]  /*4d70*/  IMAD.MOV.U32 R29, RZ, RZ, R25 ;  /* 0x000000ffff1d7224 */ /* 0x000fe400078e0019 */
[----:B------:R-:W-:-:S04]  /*4d80*/  IMAD.WIDE.U32 R32, R59, 0x8, R14 ;  /* 0x000000083b207825 */ /* 0x000fc800078e000e */
[----:B------:R-:W-:Y:S02]  /*4d90*/  IMAD.MOV.U32 R26, RZ, RZ, R10 ;  /* 0x000000ffff1a7224 */ /* 0x000fe400078e000a */
[----:B------:R-:W-:Y:S02]  /*4da0*/  IMAD.MOV.U32 R27, RZ, RZ, R13 ;  /* 0x000000ffff1b7224 */ /* 0x000fe400078e000d */
[----:B------:R-:W-:Y:S02]  /*4db0*/  IMAD.MOV.U32 R24, RZ, RZ, R9 ;  /* 0x000000ffff187224 */ /* 0x000fe400078e0009 */
[----:B------:R-:W-:Y:S02]  /*4dc0*/  IMAD.MOV.U32 R25, RZ, RZ, R11 ;  /* 0x000000ffff197224 */ /* 0x000fe400078e000b */
[----:B------:R-:W-:-:S07]  /*4dd0*/  IMAD.MOV.U32 R54, RZ, RZ, R56 ;  /* 0x000000ffff367224 */ /* 0x000fce00078e0038 */
.L_x_77:
[C---:B------:R-:W-:Y:S02]  /*4de0*/  R2UR UR4, R20.reuse ;  /* 0x00000000140472ca */ /* 0x040fe400000e0000 */
[C---:B------:R-:W-:Y:S02]  /*4df0*/  R2UR UR5, R21.reuse ;  /* 0x00000000150572ca */ /* 0x040fe400000e0000 */
[C---:B------:R-:W-:Y:S02]  /*4e00*/  R2UR UR6, R20.reuse ;  /* 0x00000000140672ca */ /* 0x040fe400000e0000 */
[C---:B------:R-:W-:Y:S02]  /*4e10*/  R2UR UR7, R21.reuse ;  /* 0x00000000150772ca */ /* 0x040fe400000e0000 */
[----:B------:R-:W-:Y:S02]  /*4e20*/  R2UR UR10, R20 ;  /* 0x00000000140a72ca */ /* 0x000fe400000e0000 */
[----:B------:R-:W-:-:S02]  /*4e30*/  R2UR UR11, R21 ;  /* 0x00000000150b72ca */ /* 0x000fc400000e0000 */
[----:B------:R-:W-:Y:S02]  /*4e40*/  R2UR UR8, R20 ;  /* 0x00000000140872ca */ /* 0x000fe400000e0000 */
[----:B------:R-:W-:Y:S01]  /*4e50*/  R2UR UR9, R21 ;  /* 0x00000000150972ca */ /* 0x000fe200000e0000 */
[----:B------:R-:W2:Y:S04]  /*4e60*/  LD.E.64 R44, desc[UR4][R28.64+-0x20] ;  /* 0xffffe0041c2c7980 */ /* 0x000ea8000c101b00 */
[----:B------:R-:W2:Y:S04]  /*4e70*/  LD.E.64 R40, desc[UR6][R24.64+-0x20] ;  /* 0xffffe00618287980 */ /* 0x000ea8000c101b00 */
[----:B------:R-:W3:Y:S04]  /*4e80*/  LD.E.64 R48, desc[UR10][R26.64+-0x20] ;  /* 0xffffe00a1a307980 */ /* 0x000ee8000c101b00 */
[----:B------:R-:W4:Y:S04]  /*4e90*/  LD.E.64 R36, desc[UR8][R32.64+-0x20] ;  /* 0xffffe00820247980 */ /* 0x000f28000c101b00 */
[----:B------:R-:W5:Y:S04]  /*4ea0*/  LD.E.64 R38, desc[UR4][R28.64+-0x18] ;  /* 0xffffe8041c267980 */ /* 0x000f68000c101b00 */
[----:B------:R-:W5:Y:S04]  /*4eb0*/  LD.E.64 R34, desc[UR6][R24.64+-0x18] ;  /* 0xffffe80618227980 */ /* 0x000f68000c101b00 */
[----:B------:R-:W5:Y:S04]  /*4ec0*/  LD.E.64 R46, desc[UR10][R26.64+-0x18] ;  /* 0xffffe80a1a2e7980 */ /* 0x000f68000c101b00 */
[----:B------:R-:W5:Y:S01]  /*4ed0*/  LD.E.64 R50, desc[UR8][R32.64+-0x18] ;  /* 0xffffe80820327980 */ /* 0x000f62000c101b00 */
[----:B--2---:R-:W-:-:S02]  /*4ee0*/  DFMA R42, R44, R40, R42 ;  /* 0x000000282c2a722b */ /* 0x004fc4000000002a */
[-C--:B---3--:R-:W-:Y:S01]  /*4ef0*/  DFMA R44, R44, R48.reuse, R52 ;  /* 0x000000302c2c722b */ /* 0x088fe20000000034 */
[----:B------:R-:W2:Y:S05]  /*4f00*/  LD.E.64 R52, desc[UR4][R28.64+-0x8] ;  /* 0xfffff8041c347980 */ /* 0x000eaa000c101b00 */
[----:B----4-:R-:W-:Y:S02]  /*4f10*/  DFMA R48, -R36, R48, R42 ;  /* 0x000000302430722b */ /* 0x010fe4000000012a */
[----:B------:R-:W3:Y:S01]  /*4f20*/  LD.E.64 R42, desc[UR6][R24.64+-0x10] ;  /* 0xfffff006182a7980 */ /* 0x000ee2000c101b00 */
[----:B------:R-:W-:-:S03]  /*4f30*/  DFMA R36, R40, R36, R44 ;  /* 0x000000242824722b */ /* 0x000fc6000000002c */
[----:B------:R-:W3:Y:S04]  /*4f40*/  LD.E.64 R40, desc[UR4][R28.64+-0x10] ;  /* 0xfffff0041c287980 */ /* 0x000ee8000c101b00 */
[----:B------:R-:W4:Y:S01]  /*4f50*/  LD.E.64 R44, desc[UR10][R26.64+-0x10] ;  /* 0xfffff00a1a2c7980 */ /* 0x000f22000c101b00 */
[C---:B-----5:R-:W-:Y:S02]  /*4f60*/  DFMA R48, R38.reuse, R34, R48 ;  /* 0x000000222630722b */ /* 0x060fe40000000030 */
[-C--:B------:R-:W-:Y:S01]  /*4f70*/  DFMA R38, R38, R46.reuse, R36 ;  /* 0x0000002e2626722b */ /* 0x080fe20000000024 */
[----:B------:R-:W5:Y:S05]  /*4f80*/  LD.E.64 R36, desc[UR8][R32.64+-0x10] ;  /* 0xfffff00820247980 */ /* 0x000f6a000c101b00 */
[----:B------:R-:W-:-:S02]  /*4f90*/  DFMA R46, -R50, R46, R48 ;  /* 0x0000002e322e722b */ /* 0x000fc40000000130 */
[----:B------:R-:W-:Y:S01]  /*4fa0*/  DFMA R50, R34, R50, R38 ;  /* 0x000000322232722b */ /* 0x000fe20000000026 */
[----:B------:R-:W2:Y:S04]  /*4fb0*/  LD.E.64 R48, desc[UR10][R26.64+-0x8] ;  /* 0xfffff80a1a307980 */ /* 0x000ea8000c101b00 */
[----:B------:R-:W2:Y:S04]  /*4fc0*/  LD.E.64 R38, desc[UR6][R24.64+-0x8] ;  /* 0xfffff80618267980 */ /* 0x000ea8000c101b00 */
[----:B------:R-:W2:Y:S01]  /*4fd0*/  LD.E.64 R34, desc[UR8][R32.64+-0x8] ;  /* 0xfffff80820227980 */ /* 0x000ea2000c101b00 */
[----:B---3--:R-:W-:-:S02]  /*4fe0*/  DFMA R46, R40, R42, R46 ;  /* 0x0000002a282e722b */ /* 0x008fc4000000002e */
[-C--:B----4-:R-:W-:Y:S01]  /*4ff0*/  DFMA R40, R40, R44.reuse, R50 ;  /* 0x0000002c2828722b */ /* 0x090fe20000000032 */
[----:B------:R-:W3:Y:S05]  /*5000*/  LD.E.64 R50, desc[UR4][R28.64+0x8] ;  /* 0x000008041c327980 */ /* 0x000eea000c101b00 */
[----:B-----5:R-:W-:Y:S02]  /*5010*/  DFMA R44, -R36, R44, R46 ;  /* 0x0000002c242c722b */ /* 0x020fe4000000012e */
[----:B------:R-:W4:Y:S01]  /*5020*/  LD.E.64 R46, desc[UR6][R24.64] ;  /* 0x00000006182e7980 */ /* 0x000f22000c101b00 */
[----:B------:R-:W-:-:S03]  /*5030*/  DFMA R40, R42, R36, R40 ;  /* 0x000000242a28722b */ /* 0x000fc60000000028 */
[----:B------:R-:W4:Y:S04]  /*5040*/  LD.E.64 R36, desc[UR4][R28.64] ;  /* 0x000000041c247980 */ /* 0x000f28000c101b00 */
[----:B------:R-:W5:Y:S01]  /*5050*/  LD.E.64 R42, desc[UR10][R26.64] ;  /* 0x0000000a1a2a7980 */ /* 0x000f62000c101b00 */
[C---:B--2---:R-:W-:Y:S02]  /*5060*/  DFMA R44, R52.reuse, R38, R44 ;  /* 0x00000026342c722b */ /* 0x044fe4000000002c */
[-C--:B------:R-:W-:Y:S01]  /*5070*/  DFMA R52, R52, R48.reuse, R40 ;  /* 0x000000303434722b */ /* 0x080fe20000000028 */
[----:B------:R-:W2:Y:S05]  /*5080*/  LD.E.64 R40, desc[UR8][R32.64] ;  /* 0x0000000820287980 */ /* 0x000eaa000c101b00 */
[----:B------:R-:W-:-:S02]  /*5090*/  DFMA R48, -R34, R48, R44 ;  /* 0x000000302230722b */ /* 0x000fc4000000012c */
[----:B------:R-:W-:Y:S01]  /*50a0*/  DFMA R52, R38, R34, R52 ;  /* 0x000000222634722b */ /* 0x000fe20000000034 */
[----:B------:R-:W3:Y:S04]  /*50b0*/  LD.E.64 R44, desc[UR10][R26.64+0x8] ;  /* 0x0000080a1a2c7980 */ /* 0x000ee8000c101b00 */
[----:B------:R-:W3:Y:S04]  /*50c0*/  LD.E.64 R38, desc[UR6][R24.64+0x8] ;  /* 0x0000080618267980 */ /* 0x000ee8000c101b00 */
[----:B------:R-:W3:Y:S01]  /*50d0*/  LD.E.64 R34, desc[UR8][R32.64+0x8] ;  /* 0x0000080820227980 */ /* 0x000ee2000c101b00 */
[----:B----4-:R-:W-:-:S02]  /*50e0*/  DFMA R48, R36, R46, R48 ;  /* 0x0000002e2430722b */ /* 0x010fc40000000030 */
[-C--:B-----5:R-:W-:Y:S01]  /*50f0*/  DFMA R36, R36, R42.reuse, R52 ;  /* 0x0000002a2424722b */ /* 0x0a0fe20000000034 */
[----:B------:R-:W4:Y:S05]  /*5100*/  LD.E.64 R52, desc[UR6][R24.64+0x18] ;  /* 0x0000180618347980 */ /* 0x000f2a000c101b00 */
[----:B--2---:R-:W-:Y:S02]  /*5110*/  DFMA R42, -R40, R42, R48 ;  /* 0x0000002a282a722b */ /* 0x004fe40000000130 */
[----:B------:R-:W2:Y:S01]  /*5120*/  LD.E.64 R48, desc[UR4][R28.64+0x10] ;  /* 0x000010041c307980 */ /* 0x000ea2000c101b00 */
[----:B------:R-:W-:-:S03]  /*5130*/  DFMA R36, R46, R40, R36 ;  /* 0x000000282e24722b */ /* 0x000fc60000000024 */
[----:B------:R0:W2:Y:S04]  /*5140*/  LD.E.64 R46, desc[UR6][R24.64+0x10] ;  /* 0x00001006182e7980 */ /* 0x0000a8000c101b00 */
[----:B------:R-:W5:Y:S01]  /*5150*/  LD.E.64 R40, desc[UR8][R32.64+0x10] ;  /* 0x0000100820287980 */ /* 0x000f62000c101b00 */
[C---:B---3--:R-:W-:Y:S02]  /*5160*/  DFMA R42, R50.reuse, R38, R42 ;  /* 0x00000026322a722b */ /* 0x048fe4000000002a */
[-C--:B------:R-:W-:Y:S01]  /*5170*/  DFMA R50, R50, R44.reuse, R36 ;  /* 0x0000002c3232722b */ /* 0x080fe20000000024 */
[----:B------:R-:W3:Y:S05]  /*5180*/  LD.E.64 R36, desc[UR10][R26.64+0x10] ;  /* 0x0000100a1a247980 */ /* 0x000eea000c101b00 */
[----:B------:R-:W-:-:S02]  /*5190*/  DFMA R44, -R34, R44, R42 ;  /* 0x0000002c222c722b */ /* 0x000fc4000000012a */
[----:B------:R-:W-:Y:S01]  /*51a0*/  DFMA R50, R38, R34, R50 ;  /* 0x000000222632722b */ /* 0x000fe20000000032 */
[----:B------:R1:W4:Y:S04]  /*51b0*/  LD.E.64 R42, desc[UR10][R26.64+0x18] ;  /* 0x0000180a1a2a7980 */ /* 0x000328000c101b00 */
[----:B------:R-:W4:Y:S04]  /*51c0*/  LD.E.64 R38, desc[UR4][R28.64+0x18] ;  /* 0x000018041c267980 */ /* 0x000f28000c101b00 */
[----:B------:R1:W4:Y:S01]  /*51d0*/  LD.E.64 R34, desc[UR8][R32.64+0x18] ;  /* 0x0000180820227980 */ /* 0x000322000c101b00 */
[----:B------:R-:W-:-:S05]  /*51e0*/  VIADD R54, R54, 0x8 ;  /* 0x0000000836367836 */ /* 0x000fca0000000000 */
[----:B------:R-:W-:Y:S02]  /*51f0*/  ISETP.NE.AND P1, PT, R54, RZ, PT ;  /* 0x000000ff3600720c */ /* 0x000fe40003f25270 */
[----:B0-----:R-:W-:Y:S02]  /*5200*/  IADD3 R24, P2, PT, R24, 0x40, RZ ;  /* 0x0000004018187810 */ /* 0x001fe40007f5e0ff */
[----:B-1----:R-:W-:Y:S02]  /*5210*/  IADD3 R26, P3, PT, R26, 0x40, RZ ;  /* 0x000000401a1a7810 */ /* 0x002fe40007f7e0ff */
[----:B------:R-:W-:Y:S02]  /*5220*/  IADD3 R32, P4, PT, R32, 0x40, RZ ;  /* 0x0000004020207810 */ /* 0x000fe40007f9e0ff */
[----:B------:R-:W-:Y:S01]  /*5230*/  IADD3 R28, P5, PT, R28, 0x40, RZ ;  /* 0x000000401c1c7810 */ /* 0x000fe20007fbe0ff */
[----:B------:R-:W-:Y:S02]  /*5240*/  IMAD.X R25, RZ, RZ, R25, P2 ;  /* 0x000000ffff197224 */ /* 0x000fe400010e0619 */
[----:B------:R-:W-:-:S02]  /*5250*/  IMAD.X R27, RZ, RZ, R27, P3 ;  /* 0x000000ffff1b7224 */ /* 0x000fc400018e061b */
[----:B------:R-:W-:Y:S02]  /*5260*/  IMAD.X R33, RZ, RZ, R33, P4 ;  /* 0x000000ffff217224 */ /* 0x000fe400020e0621 */
[----:B------:R-:W-:Y:S01]  /*5270*/  IMAD.X R29, RZ, RZ, R29, P5 ;  /* 0x000000ffff1d7224 */ /* 0x000fe200028e061d */
[C---:B--2---:R-:W-:Y:S02]  /*5280*/  DFMA R44, R48.reuse, R46, R44 ;  /* 0x0000002e302c722b */ /* 0x044fe4000000002c */
[----:B---3--:R-:W-:-:S06]  /*5290*/  DFMA R50, R48, R36, R50 ;  /* 0x000000243032722b */ /* 0x008fcc0000000032 */
[----:B-----5:R-:W-:Y:S02]  /*52a0*/  DFMA R44, -R40, R36, R44 ;  /* 0x00000024282c722b */ /* 0x020fe4000000012c */
[----:B------:R-:W-:-:S06]  /*52b0*/  DFMA R50, R46, R40, R50 ;  /* 0x000000282e32722b */ /* 0x000fcc0000000032 */
[C---:B----4-:R-:W-:Y:S02]  /*52c0*/  DFMA R44, R38.reuse, R52, R44 ;  /* 0x00000034262c722b */ /* 0x050fe4000000002c */
[----:B------:R-:W-:-:S06]  /*52d0*/  DFMA R50, R38, R42, R50 ;  /* 0x0000002a2632722b */ /* 0x000fcc0000000032 */
[----:B------:R-:W-:Y:S02]  /*52e0*/  DFMA R42, -R34, R42, R44 ;  /* 0x0000002a222a722b */ /* 0x000fe4000000012c */
[----:B------:R-:W-:Y:S01]  /*52f0*/  DFMA R52, R52, R34, R50 ;  /* 0x000000223434722b */ /* 0x000fe20000000032 */
[----:B------:R-:W-:Y:S10]  /*5300*/  @P1 BRA `(.L_x_77) ;  /* 0xfffffff800b41947 */ /* 0x000ff4000383ffff */
[----:B------:R-:W-:Y:S05]  /*5310*/  BSYNC.RECONVERGENT B0 ;  /* 0x0000000000007941 */ /* 0x000fea0003800200 */
.L_x_76:
[----:B------:R-:W-:-:S07]  /*5320*/  IMAD.MOV.U32 R61, RZ, RZ, R8 ;  /* 0x000000ffff3d7224 */ /* 0x000fce00078e0008 */
.L_x_75:
[----:B------:R-:W-:-:S13]  /*5330*/  ISETP.NE.AND P1, PT, R2, RZ, PT ;  /* 0x000000ff0200720c */ /* 0x000fda0003f25270 */
[----:B------:R-:W-:Y:S05]  /*5340*/  @!P1 BRA `(.L_x_78) ;  /* 0x0000000400f89947 */ /* 0x000fea0003800000 */
[----:B------:R-:W-:Y:S01]  /*5350*/  ISETP.NE.AND P3, PT, R7, RZ, PT ;  /* 0x000000ff0700720c */ /* 0x000fe20003f65270 */
[----:B------:R-:W-:-:S12]  /*5360*/  @!P0 BRA `(.L_x_79) ;  /* 0x0000000000e08947 */ /* 0x000fd80003800000 */
[C---:B------:R-:W-:Y:S01]  /*5370*/  R2UR UR6, R20.reuse ;  /* 0x00000000140672ca */ /* 0x040fe200000e0000 */
[----:B------:R-:W-:Y:S01]  /*5380*/  IMAD.IADD R39, R59, 0x1, R61 ;  /* 0x000000013b277824 */ /* 0x000fe200078e023d */
[----:B------:R-:W-:Y:S01]  /*5390*/  R2UR UR7, R21 ;  /* 0x00000000150772ca */ /* 0x000fe200000e0000 */
[----:B------:R-:W-:Y:S01]  /*53a0*/  IMAD.WIDE.U32 R46, R61, 0x8, R16 ;  /* 0x000000083d2e7825 */ /* 0x000fe200078e0010 */
[C---:B------:R-:W-:Y:S02]  /*53b0*/  R2UR UR4, R20.reuse ;  /* 0x00000000140472ca */ /* 0x040fe400000e0000 */
[----:B------:R-:W-:Y:S01]  /*53c0*/  R2UR UR5, R21 ;  /* 0x00000000150572ca */ /* 0x000fe200000e0000 */
[----:B------:R-:W-:Y:S01]  /*53d0*/  IMAD.WIDE.U32 R36, R39, 0x8, R30 ;  /* 0x0000000827247825 */ /* 0x000fe200078e001e */
[C---:B------:R-:W-:Y:S02]  /*53e0*/  R2UR UR10, R20.reuse ;  /* 0x00000000140a72ca */ /* 0x040fe400000e0000 */
[----:B------:R-:W-:Y:S01]  /*53f0*/  R2UR UR11, R21 ;  /* 0x00000000150b72ca */ /* 0x000fe200000e0000 */
[----:B------:R-:W-:Y:S01]  /*5400*/  IMAD.WIDE.U32 R50, R61, 0x8, R18 ;  /* 0x000000083d327825 */ /* 0x000fe200078e0012 */
[----:B------:R-:W-:-:S02]  /*5410*/  R2UR UR8, R20 ;  /* 0x00000000140872ca */ /* 0x000fc400000e0000 */
[----:B------:R-:W-:Y:S01]  /*5420*/  R2UR UR9, R21 ;  /* 0x00000000150972ca */ /* 0x000fe200000e0000 */
[----:B------:R-:W2:Y:S01]  /*5430*/  LD.E.64 R40, desc[UR6][R46.64] ;  /* 0x000000062e287980 */ /* 0x000ea2000c101b00 */
[----:B------:R-:W-:-:S03]  /*5440*/  IMAD.WIDE.U32 R38, R39, 0x8, R4 ;  /* 0x0000000827267825 */ /* 0x000fc600078e0004 */
[----:B------:R-:W2:Y:S04]  /*5450*/  LD.E.64 R36, desc[UR4][R36.64] ;  /* 0x0000000424247980 */ /* 0x000ea8000c101b00 */
[----:B------:R-:W3:Y:S04]  /*5460*/  LD.E.64 R34, desc[UR10][R50.64] ;  /* 0x0000000a32227980 */ /* 0x000ee8000c101b00 */
[----:B------:R-:W4:Y:S01]  /*5470*/  LD.E.64 R38, desc[UR8][R38.64] ;  /* 0x0000000826267980 */ /* 0x000f22000c101b00 */
[----:B------:R-:W-:Y:S02]  /*5480*/  IADD3 R27, P1, PT, R59, R61, RZ ;  /* 0x0000003d3b1b7210 */ /* 0x000fe40007f3e0ff */
[----:B------:R-:W-:Y:S01]  /*5490*/  R2UR UR12, R20 ;  /* 0x00000000140c72ca */ /* 0x000fe200000e0000 */
[----:B------:R-:W5:Y:S01]  /*54a0*/  LD.E.64 R28, desc[UR10][R50.64+0x8] ;  /* 0x0000080a321c7980 */ /* 0x000f62000c101b00 */
[----:B------:R-:W-:Y:S01]  /*54b0*/  R2UR UR13, R21 ;  /* 0x00000000150d72ca */ /* 0x000fe200000e0000 */
[----:B------:R-:W-:-:S02]  /*54c0*/  IMAD.X R24, RZ, RZ, RZ, P1 ;  /* 0x000000ffff187224 */ /* 0x000fc400008e06ff */
[----:B------:R-:W-:-:S03]  /*54d0*/  IMAD.SHL.U32 R55, R27, 0x8, RZ ;  /* 0x000000081b377824 */ /* 0x000fc600078e00ff */
[----:B------:R-:W-:Y:S02]  /*54e0*/  SHF.L.U64.HI R27, R27, 0x3, R24 ;  /* 0x000000031b1b7819 */ /* 0x000fe40000010218 */
[-C--:B------:R-:W-:Y:S01]  /*54f0*/  IADD3 R48, P1, PT, R30, R55.reuse, RZ ;  /* 0x000000371e307210 */ /* 0x080fe20007f3e0ff */
[----:B------:R-:W5:Y:S01]  /*5500*/  LD.E.64 R24, desc[UR6][R46.64+0x8] ;  /* 0x000008062e187980 */ /* 0x000f62000c101b00 */
[----:B------:R-:W-:-:S03]  /*5510*/  IADD3 R54, P2, PT, R4, R55, RZ ;  /* 0x0000003704367210 */ /* 0x000fc60007f5e0ff */
[--C-:B------:R-:W-:Y:S02]  /*5520*/  IMAD.X R49, R31, 0x1, R27.reuse, P1 ;  /* 0x000000011f317824 */ /* 0x100fe400008e061b */
[----:B------:R-:W-:-:S03]  /*5530*/  IMAD.X R55, R5, 0x1, R27, P2 ;  /* 0x0000000105377824 */ /* 0x000fc600010e061b */
[----:B------:R-:W5:Y:S04]  /*5540*/  LD.E.64 R26, desc[UR4][R48.64+0x8] ;  /* 0x00000804301a7980 */ /* 0x000f68000c101b00 */
[----:B------:R-:W5:Y:S04]  /*5550*/  LD.E.64 R32, desc[UR8][R54.64+0x8] ;  /* 0x0000080836207980 */ /* 0x000f68000c101b00 */
[----:B------:R-:W5:Y:S01]  /*5560*/  LD.E.64 R44, desc[UR6][R54.64+0x10] ;  /* 0x00001006362c7980 */ /* 0x000f62000c101b00 */
[C---:B--2---:R-:W-:Y:S02]  /*5570*/  DFMA R42, R36.reuse, R40, R42 ;  /* 0x00000028242a722b */ /* 0x044fe4000000002a */
[-C--:B---3--:R-:W-:Y:S01]  /*5580*/  DFMA R36, R36, R34.reuse, R52 ;  /* 0x000000222424722b */ /* 0x088fe20000000034 */
[----:B------:R-:W2:Y:S05]  /*5590*/  LD.E.64 R52, desc[UR10][R54.64+0x18] ;  /* 0x0000180a36347980 */ /* 0x000eaa000c101b00 */
[----:B----4-:R-:W-:-:S02]  /*55a0*/  DFMA R34, -R38, R34, R42 ;  /* 0x000000222622722b */ /* 0x010fc4000000012a */
[----:B------:R-:W3:Y:S01]  /*55b0*/  LD.E.64 R42, desc[UR10][R50.64+0x10] ;  /* 0x0000100a322a7980 */ /* 0x000ee2000c101b00 */
[----:B------:R-:W-:-:S03]  /*55c0*/  DFMA R36, R40, R38, R36 ;  /* 0x000000262824722b */ /* 0x000fc60000000024 */
[----:B------:R-:W4:Y:S04]  /*55d0*/  LD.E.64 R38, desc[UR12][R46.64+0x10] ;  /* 0x0000100c2e267980 */ /* 0x000f28000c101b00 */
[----:B------:R-:W4:Y:S04]  /*55e0*/  LD.E.64 R40, desc[UR4][R48.64+0x10] ;  /* 0x0000100430287980 */ /* 0x000f28000c101b00 */
[----:B------:R-:W2:Y:S04]  /*55f0*/  LD.E.64 R50, desc[UR12][R50.64+0x18] ;  /* 0x0000180c32327980 */ /* 0x000ea8000c101b00 */
[----:B------:R-:W2:Y:S04]  /*5600*/  LD.E.64 R46, desc[UR8][R46.64+0x18] ;  /* 0x000018082e2e7980 */ /* 0x000ea8000c101b00 */
[----:B------:R-:W2:Y:S01]  /*5610*/  LD.E.64 R48, desc[UR4][R48.64+0x18] ;  /* 0x0000180430307980 */ /* 0x000ea2000c101b00 */
[----:B-----5:R-:W-:-:S02]  /*5620*/  DFMA R34, R26, R24, R34 ;  /* 0x000000181a22722b */ /* 0x020fc40000000022 */
[----:B------:R-:W-:-:S06]  /*5630*/  DFMA R36, R26, R28, R36 ;  /* 0x0000001c1a24722b */ /* 0x000fcc0000000024 */
[----:B------:R-:W-:Y:S02]  /*5640*/  DFMA R34, -R32, R28, R34 ;  /* 0x0000001c2022722b */ /* 0x000fe40000000122 */
[----:B------:R-:W-:Y:S01]  /*5650*/  DFMA R36, R24, R32, R36 ;  /* 0x000000201824722b */ /* 0x000fe20000000024 */
[----:B------:R-:W-:-:S05]  /*5660*/  VIADD R61, R61, 0x4 ;  /* 0x000000043d3d7836 */ /* 0x000fca0000000000 */
[C---:B----4-:R-:W-:Y:S02]  /*5670*/  DFMA R34, R40.reuse, R38, R34 ;  /* 0x000000262822722b */ /* 0x050fe40000000022 */
[----:B---3--:R-:W-:-:S06]  /*5680*/  DFMA R36, R40, R42, R36 ;  /* 0x0000002a2824722b */ /* 0x008fcc0000000024 */
[----:B------:R-:W-:Y:S02]  /*5690*/  DFMA R34, -R44, R42, R34 ;  /* 0x0000002a2c22722b */ /* 0x000fe40000000122 */
[----:B------:R-:W-:-:S06]  /*56a0*/  DFMA R36, R38, R44, R36 ;  /* 0x0000002c2624722b */ /* 0x000fcc0000000024 */
[C---:B--2---:R-:W-:Y:S02]  /*56b0*/  DFMA R34, R48.reuse, R46, R34 ;  /* 0x0000002e3022722b */ /* 0x044fe40000000022 */
[----:B------:R-:W-:-:S06]  /*56c0*/  DFMA R36, R48, R50, R36 ;  /* 0x000000323024722b */ /* 0x000fcc0000000024 */
[----:B------:R-:W-:Y:S02]  /*56d0*/  DFMA R42, -R52, R50, R34 ;  /* 0x00000032342a722b */ /* 0x000fe40000000122 */
[----:B------:R-:W-:-:S11]  /*56e0*/  DFMA R52, R46, R52, R36 ;  /* 0x000000342e34722b */ /* 0x000fd60000000024 */
.L_x_79:
[----:B------:R-:W-:Y:S05]  /*56f0*/  @!P3 BRA `(.L_x_78) ;  /* 0x00000004000cb947 */ /* 0x000fea0003800000 */
[----:B------:R-:W-:Y:S02]  /*5700*/  ISETP.NE.AND P2, PT, R7, 0x1, PT ;  /* 0x000000010700780c */ /* 0x000fe40003f45270 */
[----:B------:R-:W-:-:S11]  /*5710*/  LOP3.LUT P1, RZ, R57, 0x1, RZ, 0xc0, !PT ;  /* 0x0000000139ff7812 */ /* 0x000fd6000782c0ff */
[----:B------:R-:W-:Y:S05]  /*5720*/  @!P2 BRA `(.L_x_80) ;  /* 0x0000000000a8a947 */ /* 0x000fea0003800000 */
[C---:B------:R-:W-:Y:S01]  /*5730*/  R2UR UR6, R20.reuse ;  /* 0x00000000140672ca */ /* 0x040fe200000e0000 */
[----:B------:R-:W-:Y:S01]  /*5740*/  IMAD.IADD R27, R59, 0x1, R61 ;  /* 0x000000013b1b7824 */ /* 0x000fe200078e023d */
[----:B------:R-:W-:Y:S01]  /*5750*/  R2UR UR7, R21 ;  /* 0x00000000150772ca */ /* 0x000fe200000e0000 */
[----:B------:R-:W-:Y:S01]  /*5760*/  IMAD.WIDE.U32 R28, R61, 0x8, R16 ;  /* 0x000000083d1c7825 */ /* 0x000fe200078e0010 */
[C---:B------:R-:W-:Y:S02]  /*5770*/  R2UR UR4, R20.reuse ;  /* 0x00000000140472ca */ /* 0x040fe400000e0000 */
[----:B------:R-:W-:Y:S01]  /*5780*/  R2UR UR5, R21 ;  /* 0x00000000150572ca */ /* 0x000fe200000e0000 */
[----:B------:R-:W-:Y:S01]  /*5790*/  IMAD.WIDE.U32 R40, R27, 0x8, R30 ;  /* 0x000000081b287825 */ /* 0x000fe200078e001e */
[----:B------:R-:W-:Y:S02]  /*57a0*/  R2UR UR10, R20 ;  /* 0x00000000140a72ca */ /* 0x000fe400000e0000 */
[----:B------:R-:W-:Y:S01]  /*57b0*/  R2UR UR11, R21 ;  /* 0x00000000150b72ca */ /* 0x000fe200000e0000 */
[----:B------:R-:W-:Y:S01]  /*57c0*/  IMAD.WIDE.U32 R34, R61, 0x8, R18 ;  /* 0x000000083d227825 */ /* 0x000fe200078e0012 */
[----:B------:R-:W-:-:S02]  /*57d0*/  IADD3 R32, P2, PT, R59, R61, RZ ;  /* 0x0000003d3b207210 */ /* 0x000fc40007f5e0ff */
[C---:B------:R-:W-:Y:S01]  /*57e0*/  R2UR UR8, R20.reuse ;  /* 0x00000000140872ca */ /* 0x040fe200000e0000 */
[----:B------:R-:W2:Y:S01]  /*57f0*/  LD.E.64 R38, desc[UR6][R28.64] ;  /* 0x000000061c267980 */ /* 0x000ea2000c101b00 */
[C---:B------:R-:W-:Y:S01]  /*5800*/  R2UR UR9, R21.reuse ;  /* 0x00000000150972ca */ /* 0x040fe200000e0000 */
[----:B------:R-:W-:Y:S01]  /*5810*/  IMAD.X R33, RZ, RZ, RZ, P2 ;  /* 0x000000ffff217224 */ /* 0x000fe200010e06ff */
[----:B------:R-:W-:Y:S01]  /*5820*/  R2UR UR12, R20 ;  /* 0x00000000140c72ca */ /* 0x000fe200000e0000 */
[----:B------:R-:W2:Y:S01]  /*5830*/  LD.E.64 R40, desc[UR4][R40.64] ;  /* 0x0000000428287980 */ /* 0x000ea2000c101b00 */
[----:B------:R-:W-:Y:S01]  /*5840*/  IMAD.SHL.U32 R45, R32, 0x8, RZ ;  /* 0x00000008202d7824 */ /* 0x000fe200078e00ff */
[----:B------:R-:W-:Y:S02]  /*5850*/  R2UR UR13, R21 ;  /* 0x00000000150d72ca */ /* 0x000fe400000e0000 */
[----:B------:R-:W3:Y:S01]  /*5860*/  LD.E.64 R24, desc[UR10][R34.64] ;  /* 0x0000000a22187980 */ /* 0x000ee2000c101b00 */
[----:B------:R-:W-:Y:S01]  /*5870*/  IMAD.WIDE.U32 R26, R27, 0x8, R4 ;  /* 0x000000081b1a7825 */ /* 0x000fe200078e0004 */
[----:B------:R-:W-:-:S02]  /*5880*/  R2UR UR14, R20 ;  /* 0x00000000140e72ca */ /* 0x000fc400000e0000 */
[----:B------:R-:W-:Y:S02]  /*5890*/  R2UR UR15, R21 ;  /* 0x00000000150f72ca */ /* 0x000fe400000e0000 */
[----:B------:R-:W-:Y:S01]  /*58a0*/  SHF.L.U64.HI R37, R32, 0x3, R33 ;  /* 0x0000000320257819 */ /* 0x000fe20000010221 */
[----:B------:R-:W4:Y:S01]  /*58b0*/  LD.E.64 R26, desc[UR8][R26.64] ;  /* 0x000000081a1a7980 */ /* 0x000f22000c101b00 */
[----:B------:R-:W-:-:S03]  /*58c0*/  IADD3 R32, P2, PT, R30, R45, RZ ;  /* 0x0000002d1e207210 */ /* 0x000fc60007f5e0ff */
[----:B------:R-:W5:Y:S02]  /*58d0*/  LD.E.64 R34, desc[UR6][R34.64+0x8] ;  /* 0x0000080622227980 */ /* 0x000f64000c101b00 */
[----:B------:R-:W-:Y:S01]  /*58e0*/  IMAD.X R33, R31, 0x1, R37, P2 ;  /* 0x000000011f217824 */ /* 0x000fe200010e0625 */
[----:B------:R-:W-:-:S03]  /*58f0*/  IADD3 R36, P2, PT, R4, R45, RZ ;  /* 0x0000002d04247210 */ /* 0x000fc60007f5e0ff */
[----:B------:R-:W5:Y:S02]  /*5900*/  LD.E.64 R28, desc[UR14][R28.64+0x8] ;  /* 0x0000080e1c1c7980 */ /* 0x000f64000c101b00 */
[----:B------:R-:W-:Y:S02]  /*5910*/  IMAD.X R37, R5, 0x1, R37, P2 ;  /* 0x0000000105257824 */ /* 0x000fe400010e0625 */
[----:B------:R-:W5:Y:S04]  /*5920*/  LD.E.64 R32, desc[UR12][R32.64+0x8] ;  /* 0x0000080c20207980 */ /* 0x000f68000c101b00 */
[----:B------:R-:W5:Y:S01]  /*5930*/  LD.E.64 R36, desc[UR4][R36.64+0x8] ;  /* 0x0000080424247980 */ /* 0x000f62000c101b00 */
[----:B------:R-:W-:Y:S01]  /*5940*/  VIADD R61, R61, 0x2 ;  /* 0x000000023d3d7836 */ /* 0x000fe20000000000 */
[----:B--2---:R-:W-:-:S02]  /*5950*/  DFMA R42, R40, R38, R42 ;  /* 0x00000026282a722b */ /* 0x004fc4000000002a */
[----:B---3--:R-:W-:-:S06]  /*5960*/  DFMA R40, R40, R24, R52 ;  /* 0x000000182828722b */ /* 0x008fcc0000000034 */
[----:B----4-:R-:W-:Y:S02]  /*5970*/  DFMA R42, -R26, R24, R42 ;  /* 0x000000181a2a722b */ /* 0x010fe4000000012a */
[----:B------:R-:W-:-:S06]  /*5980*/  DFMA R40, R38, R26, R40 ;  /* 0x0000001a2628722b */ /* 0x000fcc0000000028 */
[C---:B-----5:R-:W-:Y:S02]  /*5990*/  DFMA R42, R32.reuse, R28, R42 ;  /* 0x0000001c202a722b */ /* 0x060fe4000000002a */
[----:B------:R-:W-:-:S06]  /*59a0*/  DFMA R40, R32, R34, R40 ;  /* 0x000000222028722b */ /* 0x000fcc0000000028 */
[----:B------:R-:W-:Y:S02]  /*59b0*/  DFMA R42, -R36, R34, R42 ;  /* 0x00000022242a722b */ /* 0x000fe4000000012a */
[----:B------:R-:W-:-:S11]  /*59c0*/  DFMA R52, R28, R36, R40 ;  /* 0x000000241c34722b */ /* 0x000fd60000000028 */
.L_x_80:
        /* <DEDUP_REMOVED lines=18> */
[C---:B--2---:R-:W-:Y:S02]  /*5af0*/  DFMA R42, R26.reuse, R24, R42 ;  /* 0x000000181a2a722b */ /* 0x044fe4000000002a */
[----:B---3--:R-:W-:-:S06]  /*5b00*/  DFMA R52, R26, R32, R52 ;  /* 0x000000201a34722b */ /* 0x008fcc0000000034 */
[----:B----4-:R-:W-:Y:S02]  /*5b10*/  DFMA R42, -R28, R32, R42 ;  /* 0x000000201c2a722b */ /* 0x010fe4000000012a */
[----:B------:R-:W-:-:S11]  /*5b20*/  DFMA R52, R24, R28, R52 ;  /* 0x0000001c1834722b */ /* 0x000fd60000000034 */
.L_x_78:
[----:B------:R-:W0:Y:S01]  /*5b30*/  LDCU.128 UR4, c[0x0][0x380] ;  /* 0x00007000ff0477ac */ /* 0x000e220008000c00 */
[----:B------:R-:W-:Y:S01]  /*5b40*/  IMAD R25, R3, R12, RZ ;  /* 0x0000000c03197224 */ /* 0x000fe200078e02ff */
[----:B------:R-:W-:Y:S01]  /*5b50*/  R2UR UR8, R20 ;  /* 0x00000000140872ca */ /* 0x000fe200000e0000 */
[----:B------:R-:W-:Y:S01]  /*5b60*/  VIADD R12, R12, 0x1 ;  /* 0x000000010c0c7836 */ /* 0x000fe20000000000 */
[----:B------:R-:W-:Y:S02]  /*5b70*/  R2UR UR9, R21 ;  /* 0x00000000150972ca */ /* 0x000fe400000e0000 */
[C---:B------:R-:W-:Y:S02]  /*5b80*/  IADD3 R27, P1, PT, R25.reuse, R0, RZ ;  /* 0x00000000191b7210 */ /* 0x040fe40007f3e0ff */
[----:B------:R-:W-:Y:S02]  /*5b90*/  R2UR UR10, R20 ;  /* 0x00000000140a72ca */ /* 0x000fe400000e0000 */
[----:B------:R-:W-:Y:S01]  /*5ba0*/  LEA.HI.X.SX32 R24, R25, R6, 0x1, P1 ;  /* 0x0000000619187211 */ /* 0x000fe200008f0eff */
[----:B------:R-:W-:Y:S01]  /*5bb0*/  IMAD.SHL.U32 R26, R27, 0x8, RZ ;  /* 0x000000081b1a7824 */ /* 0x000fe200078e00ff */
[----:B------:R-:W-:-:S02]  /*5bc0*/  R2UR UR11, R21 ;  /* 0x00000000150b72ca */ /* 0x000fc400000e0000 */
[----:B------:R-:W-:Y:S02]  /*5bd0*/  SHF.L.U64.HI R27, R27, 0x3, R24 ;  /* 0x000000031b1b7819 */ /* 0x000fe40000010218 */
[C---:B0-----:R-:W-:Y:S02]  /*5be0*/  IADD3 R24, P1, PT, R26.reuse, UR4, RZ ;  /* 0x000000041a187c10 */ /* 0x041fe4000ff3e0ff */
[----:B------:R-:W-:Y:S02]  /*5bf0*/  IADD3 R26, P2, PT, R26, UR6, RZ ;  /* 0x000000061a1a7c10 */ /* 0x000fe4000ff5e0ff */
[C---:B------:R-:W-:Y:S02]  /*5c00*/  IADD3.X R25, PT, PT, R27.reuse, UR5, RZ, P1, !PT ;  /* 0x000000051b197c10 */ /* 0x040fe40008ffe4ff */
[----:B------:R-:W-:Y:S02]  /*5c10*/  ISETP.NE.AND P1, PT, R12, R57, PT ;  /* 0x000000390c00720c */ /* 0x000fe40003f25270 */
[----:B------:R-:W-:Y:S01]  /*5c20*/  IADD3.X R27, PT, PT, R27, UR7, RZ, P2, !PT ;  /* 0x000000071b1b7c10 */ /* 0x000fe200097fe4ff */
[----:B------:R0:W-:Y:S04]  /*5c30*/  STG.E.64 desc[UR8][R24.64], R42 ;  /* 0x0000002a18007986 */ /* 0x0001e8000c101b08 */
[----:B------:R0:W-:Y:S06]  /*5c40*/  STG.E.64 desc[UR10][R26.64], R52 ;  /* 0x000000341a007986 */ /* 0x0001ec000c101b0a */
[----:B------:R-:W-:Y:S05]  /*5c50*/  @P1 BRA `(.L_x_81) ;  /* 0xfffffff000181947 */ /* 0x000fea000383ffff */
[----:B------:R-:W-:Y:S05]  /*5c60*/  EXIT ;  /* 0x000000000000794d */ /* 0x000fea0003800000 */
        .weak           $__internal_0_$__cuda_sm20_div_rn_f64_full
        .type           $__internal_0_$__cuda_sm20_div_rn_f64_full,@function
        .size           $__internal_0_$__cuda_sm20_div_rn_f64_full,($__internal_1_$__cuda_sm20_dsqrt_rn_f64_mediumpath_v1 - $__internal_0_$__cuda_sm20_div_rn_f64_full)
$__internal_0_$__cuda_sm20_div_rn_f64_full:
[C---:B------:R-:W-:Y:S01]  /*5c70*/  FSETP.GEU.AND P0, PT, |R11|.reuse, 1.469367938527859385e-39, PT ;  /* 0x001000000b00780b */ /* 0x040fe20003f0e200 */
[----:B------:R-:W-:Y:S01]  /*5c80*/  IMAD.MOV.U32 R12, RZ, RZ, 0x1 ;  /* 0x00000001ff0c7424 */ /* 0x000fe200078e00ff */
[----:B------:R-:W-:Y:S01]  /*5c90*/  LOP3.LUT R56, R11, 0x800fffff, RZ, 0xc0, !PT ;  /* 0x800fffff0b387812 */ /* 0x000fe200078ec0ff */
[----:B------:R-:W-:Y:S01]  /*5ca0*/  IMAD.MOV.U32 R50, RZ, RZ, 0x1ca00000 ;  /* 0x1ca00000ff327424 */ /* 0x000fe200078e00ff */
[C---:B------:R-:W-:Y:S01]  /*5cb0*/  FSETP.GEU.AND P2, PT, |R9|.reuse, 1.469367938527859385e-39, PT ;  /* 0x001000000900780b */ /* 0x040fe20003f4e200 */
[----:B------:R-:W-:Y:S01]  /*5cc0*/  IMAD.MOV.U32 R34, RZ, RZ, R8 ;  /* 0x000000ffff227224 */ /* 0x000fe200078e0008 */
[----:B------:R-:W-:Y:S01]  /*5cd0*/  LOP3.LUT R57, R56, 0x3ff00000, RZ, 0xfc, !PT ;  /* 0x3ff0000038397812 */ /* 0x000fe200078efcff */
[----:B------:R-:W-:Y:S01]  /*5ce0*/  IMAD.MOV.U32 R56, RZ, RZ, R10 ;  /* 0x000000ffff387224 */ /* 0x000fe200078e000a */
[----:B------:R-:W-:Y:S01]  /*5cf0*/  LOP3.LUT R48, R9, 0x7ff00000, RZ, 0xc0, !PT ;  /* 0x7ff0000009307812 */ /* 0x000fe200078ec0ff */
[----:B------:R-:W-:Y:S01]  /*5d00*/  BSSY.RECONVERGENT B3, `(.L_x_82) ;  /* 0x000004e000037945 */ /* 0x000fe20003800200 */
[----:B------:R-:W-:-:S03]  /*5d10*/  LOP3.LUT R59, R11, 0x7ff00000, RZ, 0xc0, !PT ;  /* 0x7ff000000b3b7812 */ /* 0x000fc600078ec0ff */
[----:B------:R-:W-:Y:S01]  /*5d20*/  @!P0 DMUL R56, R10, 8.98846567431157953865e+307 ;  /* 0x7fe000000a388828 */ /* 0x000fe20000000000 */
[----:B------:R-:W-:-:S03]  /*5d30*/  ISETP.GE.U32.AND P1, PT, R48, R59, PT ;  /* 0x0000003b3000720c */ /* 0x000fc60003f26070 */
[----:B------:R-:W-:Y:S02]  /*5d40*/  @!P2 LOP3.LUT R33, R11, 0x7ff00000, RZ, 0xc0, !PT ;  /* 0x7ff000000b21a812 */ /* 0x000fe400078ec0ff */
[----:B------:R-:W0:Y:S01]  /*5d50*/  MUFU.RCP64H R13, R57 ;  /* 0x00000039000d7308 */ /* 0x000e220000001800 */
[----:B------:R-:W-:Y:S02]  /*5d60*/  SEL R35, R50, 0x63400000, !P1 ;  /* 0x6340000032237807 */ /* 0x000fe40004800000 */
[----:B------:R-:W-:Y:S02]  /*5d70*/  @!P2 ISETP.GE.U32.AND P6, PT, R48, R33, PT ;  /* 0x000000213000a20c */ /* 0x000fe40003fc6070 */
[----:B------:R-:W-:Y:S02]  /*5d80*/  LOP3.LUT R35, R35, 0x800fffff, R9, 0xf8, !PT ;  /* 0x800fffff23237812 */ /* 0x000fe400078ef809 */
[----:B------:R-:W-:Y:S01]  /*5d90*/  @!P0 LOP3.LUT R59, R57, 0x7ff00000, RZ, 0xc0, !PT ;  /* 0x7ff00000393b8812 */ /* 0x000fe200078ec0ff */
[----:B0-----:R-:W-:-:S08]  /*5da0*/  DFMA R14, R12, -R56, 1 ;  /* 0x3ff000000c0e742b */ /* 0x001fd00000000838 */
[----:B------:R-:W-:-:S08]  /*5db0*/  DFMA R14, R14, R14, R14 ;  /* 0x0000000e0e0e722b */ /* 0x000fd0000000000e */
[----:B------:R-:W-:Y:S01]  /*5dc0*/  DFMA R14, R12, R14, R12 ;  /* 0x0000000e0c0e722b */ /* 0x000fe2000000000c */
[----:B------:R-:W-:-:S04]  /*5dd0*/  @!P2 SEL R13, R50, 0x63400000, !P6 ;  /* 0x63400000320da807 */ /* 0x000fc80007000000 */
[----:B------:R-:W-:-:S03]  /*5de0*/  @!P2 LOP3.LUT R32, R13, 0x80000000, R9, 0xf8, !PT ;  /* 0x800000000d20a812 */ /* 0x000fc600078ef809 */
[----:B------:R-:W-:Y:S01]  /*5df0*/  DFMA R12, R14, -R56, 1 ;  /* 0x3ff000000e0c742b */ /* 0x000fe20000000838 */
[----:B------:R-:W-:Y:S01]  /*5e00*/  @!P2 LOP3.LUT R33, R32, 0x100000, RZ, 0xfc, !PT ;  /* 0x001000002021a812 */ /* 0x000fe200078efcff */
[----:B------:R-:W-:-:S06]  /*5e10*/  @!P2 IMAD.MOV.U32 R32, RZ, RZ, RZ ;  /* 0x000000ffff20a224 */ /* 0x000fcc00078e00ff */
[----:B------:R-:W-:Y:S02]  /*5e20*/  DFMA R12, R14, R12, R14 ;  /* 0x0000000c0e0c722b */ /* 0x000fe4000000000e */
[----:B------:R-:W-:-:S08]  /*5e30*/  @!P2 DFMA R34, R34, 2, -R32 ;  /* 0x400000002222a82b */ /* 0x000fd00000000820 */
[----:B------:R-:W-:-:S08]  /*5e40*/  DMUL R14, R12, R34 ;  /* 0x000000220c0e7228 */ /* 0x000fd00000000000 */
[----:B------:R-:W-:-:S08]  /*5e50*/  DFMA R32, R14, -R56, R34 ;  /* 0x800000380e20722b */ /* 0x000fd00000000022 */
[----:B------:R-:W-:Y:S01]  /*5e60*/  DFMA R32, R12, R32, R14 ;  /* 0x000000200c20722b */ /* 0x000fe2000000000e */
[----:B------:R-:W-:Y:S01]  /*5e70*/  IMAD.MOV.U32 R14, RZ, RZ, R48 ;  /* 0x000000ffff0e7224 */ /* 0x000fe200078e0030 */
[----:B------:R-:W-:Y:S01]  /*5e80*/  @!P2 LOP3.LUT R14, R35, 0x7ff00000, RZ, 0xc0, !PT ;  /* 0x7ff00000230ea812 */ /* 0x000fe200078ec0ff */
[----:B------:R-:W-:-:S04]  /*5e90*/  VIADD R13, R59, 0xffffffff ;  /* 0xffffffff3b0d7836 */ /* 0x000fc80000000000 */
[----:B------:R-:W-:-:S05]  /*5ea0*/  VIADD R12, R14, 0xffffffff ;  /* 0xffffffff0e0c7836 */ /* 0x000fca0000000000 */
[----:B------:R-:W-:-:S04]  /*5eb0*/  ISETP.GT.U32.AND P0, PT, R12, 0x7feffffe, PT ;  /* 0x7feffffe0c00780c */ /* 0x000fc80003f04070 */
[----:B------:R-:W-:-:S13]  /*5ec0*/  ISETP.GT.U32.OR P0, PT, R13, 0x7feffffe, P0 ;  /* 0x7feffffe0d00780c */ /* 0x000fda0000704470 */
[----:B------:R-:W-:Y:S05]  /*5ed0*/  @P0 BRA `(.L_x_83) ;  /* 0x00000000006c0947 */ /* 0x000fea0003800000 */
[----:B------:R-:W-:-:S04]  /*5ee0*/  LOP3.LUT R9, R11, 0x7ff00000, RZ, 0xc0, !PT ;  /* 0x7ff000000b097812 */ /* 0x000fc800078ec0ff */
[CC--:B------:R-:W-:Y:S02]  /*5ef0*/  VIADDMNMX R8, R48.reuse, -R9.reuse, 0xb9600000, !PT ;  /* 0xb960000030087446 */ /* 0x0c0fe40007800909 */
[----:B------:R-:W-:Y:S02]  /*5f00*/  ISETP.GE.U32.AND P0, PT, R48, R9, PT ;  /* 0x000000093000720c */ /* 0x000fe40003f06070 */
[----:B------:R-:W-:Y:S02]  /*5f10*/  VIMNMX R8, PT, PT, R8, 0x46a00000, PT ;  /* 0x46a0000008087848 */ /* 0x000fe40003fe0100 */
[----:B------:R-:W-:-:S05]  /*5f20*/  SEL R9, R50, 0x63400000, !P0 ;  /* 0x6340000032097807 */ /* 0x000fca0004000000 */
[----:B------:R-:W-:Y:S02]  /*5f30*/  IMAD.IADD R14, R8, 0x1, -R9 ;  /* 0x00000001080e7824 */ /* 0x000fe400078e0a09 */
[----:B------:R-:W-:Y:S02]  /*5f40*/  IMAD.MOV.U32 R8, RZ, RZ, RZ ;  /* 0x000000ffff087224 */ /* 0x000fe400078e00ff */
[----:B------:R-:W-:-:S06]  /*5f50*/  VIADD R9, R14, 0x7fe00000 ;  /* 0x7fe000000e097836 */ /* 0x000fcc0000000000 */
[----:B------:R-:W-:-:S10]  /*5f60*/  DMUL R12, R32, R8 ;  /* 0x00000008200c7228 */ /* 0x000fd40000000000 */
[----:B------:R-:W-:-:S13]  /*5f70*/  FSETP.GTU.AND P0, PT, |R13|, 1.469367938527859385e-39, PT ;  /* 0x001000000d00780b */ /* 0x000fda0003f0c200 */
[----:B------:R-:W-:Y:S05]  /*5f80*/  @P0 BRA `(.L_x_84) ;  /* 0x0000000000940947 */ /* 0x000fea0003800000 */
[----:B------:R-:W-:Y:S01]  /*5f90*/  DFMA R34, R32, -R56, R34 ;  /* 0x800000382022722b */ /* 0x000fe20000000022 */
[----:B------:R-:W-:-:S09]  /*5fa0*/  IMAD.MOV.U32 R10, RZ, RZ, RZ ;  /* 0x000000ffff0a7224 */ /* 0x000fd200078e00ff */
[C---:B------:R-:W-:Y:S02]  /*5fb0*/  FSETP.NEU.AND P0, PT, R35.reuse, RZ, PT ;  /* 0x000000ff2300720b */ /* 0x040fe40003f0d000 */
[----:B------:R-:W-:-:S04]  /*5fc0*/  LOP3.LUT R15, R35, 0x80000000, R11, 0x48, !PT ;  /* 0x80000000230f7812 */ /* 0x000fc800078e480b */
[----:B------:R-:W-:-:S07]  /*5fd0*/  LOP3.LUT R11, R15, R9, RZ, 0xfc, !PT ;  /* 0x000000090f0b7212 */ /* 0x000fce00078efcff */
[----:B------:R-:W-:Y:S05]  /*5fe0*/  @!P0 BRA `(.L_x_84) ;  /* 0x00000000007c8947 */ /* 0x000fea0003800000 */
[----:B------:R-:W-:Y:S01]  /*5ff0*/  IMAD.MOV R9, RZ, RZ, -R14 ;  /* 0x000000ffff097224 */ /* 0x000fe200078e0a0e */
[----:B------:R-:W-:Y:S01]  /*6000*/  DMUL.RP R10, R32, R10 ;  /* 0x0000000a200a7228 */ /* 0x000fe20000008000 */
[----:B------:R-:W-:-:S06]  /*6010*/  IMAD.MOV.U32 R8, RZ, RZ, RZ ;  /* 0x000000ffff087224 */ /* 0x000fcc00078e00ff */
[----:B------:R-:W-:-:S03]  /*6020*/  DFMA R8, R12, -R8, R32 ;  /* 0x800000080c08722b */ /* 0x000fc60000000020 */
[----:B------:R-:W-:-:S03]  /*6030*/  LOP3.LUT R15, R11, R15, RZ, 0x3c, !PT ;  /* 0x0000000f0b0f7212 */ /* 0x000fc600078e3cff */
[----:B------:R-:W-:-:S04]  /*6040*/  IADD3 R8, PT, PT, -R14, -0x43300000, RZ ;  /* 0xbcd000000e087810 */ /* 0x000fc80007ffe1ff */
[----:B------:R-:W-:-:S04]  /*6050*/  FSETP.NEU.AND P0, PT, |R9|, R8, PT ;  /* 0x000000080900720b */ /* 0x000fc80003f0d200 */
[----:B------:R-:W-:Y:S02]  /*6060*/  FSEL R12, R10, R12, !P0 ;  /* 0x0000000c0a0c7208 */ /* 0x000fe40004000000 */
[----:B------:R-:W-:Y:S01]  /*6070*/  FSEL R13, R15, R13, !P0 ;  /* 0x0000000d0f0d7208 */ /* 0x000fe20004000000 */
[----:B------:R-:W-:Y:S06]  /*6080*/  BRA `(.L_x_84) ;  /* 0x0000000000547947 */ /* 0x000fec0003800000 */
.L_x_83:
[----:B------:R-:W-:-:S14]  /*6090*/  DSETP.NAN.AND P0, PT, R8, R8, PT ;  /* 0x000000080800722a */ /* 0x000fdc0003f08000 */
[----:B------:R-:W-:Y:S05]  /*60a0*/  @P0 BRA `(.L_x_85) ;  /* 0x0000000000440947 */ /* 0x000fea0003800000 */
[----:B------:R-:W-:-:S14]  /*60b0*/  DSETP.NAN.AND P0, PT, R10, R10, PT ;  /* 0x0000000a0a00722a */ /* 0x000fdc0003f08000 */
[----:B------:R-:W-:Y:S05]  /*60c0*/  @P0 BRA `(.L_x_86) ;  /* 0x0000000000300947 */ /* 0x000fea0003800000 */
[----:B------:R-:W-:Y:S01]  /*60d0*/  ISETP.NE.AND P0, PT, R14, R59, PT ;  /* 0x0000003b0e00720c */ /* 0x000fe20003f05270 */
[----:B------:R-:W-:Y:S02]  /*60e0*/  IMAD.MOV.U32 R12, RZ, RZ, 0x0 ;  /* 0x00000000ff0c7424 */ /* 0x000fe400078e00ff */
[----:B------:R-:W-:-:S10]  /*60f0*/  IMAD.MOV.U32 R13, RZ, RZ, -0x80000 ;  /* 0xfff80000ff0d7424 */ /* 0x000fd400078e00ff */
[----:B------:R-:W-:Y:S05]  /*6100*/  @!P0 BRA `(.L_x_84) ;  /* 0x0000000000348947 */ /* 0x000fea0003800000 */
[----:B------:R-:W-:Y:S02]  /*6110*/  ISETP.NE.AND P0, PT, R14, 0x7ff00000, PT ;  /* 0x7ff000000e00780c */ /* 0x000fe40003f05270 */
[----:B------:R-:W-:Y:S02]  /*6120*/  LOP3.LUT R13, R9, 0x80000000, R11, 0x48, !PT ;  /* 0x80000000090d7812 */ /* 0x000fe400078e480b */
[----:B------:R-:W-:-:S13]  /*6130*/  ISETP.EQ.OR P0, PT, R59, RZ, !P0 ;  /* 0x000000ff3b00720c */ /* 0x000fda0004702670 */
[----:B------:R-:W-:Y:S01]  /*6140*/  @P0 LOP3.LUT R8, R13, 0x7ff00000, RZ, 0xfc, !PT ;  /* 0x7ff000000d080812 */ /* 0x000fe200078efcff */
[----:B------:R-:W-:Y:S02]  /*6150*/  @!P0 IMAD.MOV.U32 R12, RZ, RZ, RZ ;  /* 0x000000ffff0c8224 */ /* 0x000fe400078e00ff */
[----:B------:R-:W-:Y:S02]  /*6160*/  @P0 IMAD.MOV.U32 R12, RZ, RZ, RZ ;  /* 0x000000ffff0c0224 */ /* 0x000fe400078e00ff */
[----:B------:R-:W-:Y:S01]  /*6170*/  @P0 IMAD.MOV.U32 R13, RZ, RZ, R8 ;  /* 0x000000ffff0d0224 */ /* 0x000fe200078e0008 */
[----:B------:R-:W-:Y:S06]  /*6180*/  BRA `(.L_x_84) ;  /* 0x0000000000147947 */ /* 0x000fec0003800000 */
.L_x_86:
[----:B------:R-:W-:Y:S01]  /*6190*/  LOP3.LUT R13, R11, 0x80000, RZ, 0xfc, !PT ;  /* 0x000800000b0d7812 */ /* 0x000fe200078efcff */
[----:B------:R-:W-:Y:S01]  /*61a0*/  IMAD.MOV.U32 R12, RZ, RZ, R10 ;  /* 0x000000ffff0c7224 */ /* 0x000fe200078e000a */
[----:B------:R-:W-:Y:S06]  /*61b0*/  BRA `(.L_x_84) ;  /* 0x0000000000087947 */ /* 0x000fec0003800000 */
.L_x_85:
[----:B------:R-:W-:Y:S01]  /*61c0*/  LOP3.LUT R13, R9, 0x80000, RZ, 0xfc, !PT ;  /* 0x00080000090d7812 */ /* 0x000fe200078efcff */
[----:B------:R-:W-:-:S07]  /*61d0*/  IMAD.MOV.U32 R12, RZ, RZ, R8 ;  /* 0x000000ffff0c7224 */ /* 0x000fce00078e0008 */
.L_x_84:
[----:B------:R-:W-:Y:S05]  /*61e0*/  BSYNC.RECONVERGENT B3 ;  /* 0x0000000000037941 */ /* 0x000fea0003800200 */
.L_x_82:
[----:B------:R-:W-:Y:S02]  /*61f0*/  IMAD.MOV.U32 R8, RZ, RZ, R46 ;  /* 0x000000ffff087224 */ /* 0x000fe400078e002e */
[----:B------:R-:W-:Y:S02]  /*6200*/  IMAD.MOV.U32 R9, RZ, RZ, 0x0 ;  /* 0x00000000ff097424 */ /* 0x000fe400078e00ff */
[----:B------:R-:W-:Y:S02]  /*6210*/  IMAD.MOV.U32 R32, RZ, RZ, R12 ;  /* 0x000000ffff207224 */ /* 0x000fe400078e000c */
[----:B------:R-:W-:Y:S01]  /*6220*/  IMAD.MOV.U32 R33, RZ, RZ, R13 ;  /* 0x000000ffff217224 */ /* 0x000fe200078e000d */
[----:B------:R-:W-:Y:S06]  /*6230*/  RET.REL.NODEC R8 `(_Z7TempFFTPdS_S_S_iii) ;  /* 0xffffff9c08707950 */ /* 0x000fec0003c3ffff */
        .weak           $__internal_1_$__cuda_sm20_dsqrt_rn_f64_mediumpath_v1
        .type           $__internal_1_$__cuda_sm20_dsqrt_rn_f64_mediumpath_v1,@function
        .size           $__internal_1_$__cuda_sm20_dsqrt_rn_f64_mediumpath_v1,($_Z7TempFFTPdS_S_S_iii$__internal_accurate_pow - $__internal_1_$__cuda_sm20_dsqrt_rn_f64_mediumpath_v1)
$__internal_1_$__cuda_sm20_dsqrt_rn_f64_mediumpath_v1:
[----:B------:R-:W-:Y:S01]  /*6240*/  ISETP.GE.U32.AND P0, PT, R10, -0x3400000, PT ;  /* 0xfcc000000a00780c */ /* 0x000fe20003f06070 */
[----:B------:R-:W-:Y:S01]  /*6250*/  BSSY.RECONVERGENT B1, `(.L_x_87) ;  /* 0x0000028000017945 */ /* 0x000fe20003800200 */
[----:B------:R-:W-:Y:S02]  /*6260*/  IMAD.MOV.U32 R15, RZ, RZ, R13 ;  /* 0x000000ffff0f7224 */ /* 0x000fe400078e000d */
[----:B------:R-:W-:Y:S02]  /*6270*/  IMAD.MOV.U32 R10, RZ, RZ, R34 ;  /* 0x000000ffff0a7224 */ /* 0x000fe400078e0022 */
[----:B------:R-:W-:Y:S02]  /*6280*/  IMAD.MOV.U32 R11, RZ, RZ, R35 ;  /* 0x000000ffff0b7224 */ /* 0x000fe400078e0023 */
[----:B------:R-:W-:Y:S02]  /*6290*/  IMAD.MOV.U32 R12, RZ, RZ, R38 ;  /* 0x000000ffff0c7224 */ /* 0x000fe400078e0026 */
[----:B------:R-:W-:-:S03]  /*62a0*/  IMAD.MOV.U32 R13, RZ, RZ, R39 ;  /* 0x000000ffff0d7224 */ /* 0x000fc600078e0027 */
[----:B------:R-:W-:Y:S05]  /*62b0*/  @!P0 BRA `(.L_x_88) ;  /* 0x0000000000208947 */ /* 0x000fea0003800000 */
[----:B------:R-:W-:-:S10]  /*62c0*/  DFMA.RM R10, R10, R14, R32 ;  /* 0x0000000e0a0a722b */ /* 0x000fd40000004020 */
[----:B------:R-:W-:-:S05]  /*62d0*/  IADD3 R14, P0, PT, R10, 0x1, RZ ;  /* 0x000000010a0e7810 */ /* 0x000fca0007f1e0ff */
[----:B------:R-:W-:-:S06]  /*62e0*/  IMAD.X R15, RZ, RZ, R11, P0 ;  /* 0x000000ffff0f7224 */ /* 0x000fcc00000e060b */
[----:B------:R-:W-:-:S08]  /*62f0*/  DFMA.RP R12, -R10, R14, R12 ;  /* 0x0000000e0a0c722b */ /* 0x000fd0000000810c */
[----:B------:R-:W-:-:S06]  /*6300*/  DSETP.GT.AND P0, PT, R12, RZ, PT ;  /* 0x000000ff0c00722a */ /* 0x000fcc0003f04000 */
[----:B------:R-:W-:Y:S02]  /*6310*/  FSEL R10, R14, R10, P0 ;  /* 0x0000000a0e0a7208 */ /* 0x000fe40000000000 */
[----:B------:R-:W-:Y:S01]  /*6320*/  FSEL R11, R15, R11, P0 ;  /* 0x0000000b0f0b7208 */ /* 0x000fe20000000000 */
[----:B------:R-:W-:Y:S06]  /*6330*/  BRA `(.L_x_89) ;  /* 0x0000000000647947 */ /* 0x000fec0003800000 */
.L_x_88:
[----:B------:R-:W-:-:S14]  /*6340*/  DSETP.NE.AND P0, PT, R12, RZ, PT ;  /* 0x000000ff0c00722a */ /* 0x000fdc0003f05000 */
[----:B------:R-:W-:Y:S05]  /*6350*/  @!P0 BRA `(.L_x_90) ;  /* 0x0000000000588947 */ /* 0x000fea0003800000 */
[----:B------:R-:W-:-:S13]  /*6360*/  ISETP.GE.AND P0, PT, R13, RZ, PT ;  /* 0x000000ff0d00720c */ /* 0x000fda0003f06270 */
[----:B------:R-:W-:Y:S02]  /*6370*/  @!P0 IMAD.MOV.U32 R10, RZ, RZ, 0x0 ;  /* 0x00000000ff0a8424 */ /* 0x000fe400078e00ff */
[----:B------:R-:W-:Y:S01]  /*6380*/  @!P0 IMAD.MOV.U32 R11, RZ, RZ, -0x80000 ;  /* 0xfff80000ff0b8424 */ /* 0x000fe200078e00ff */
[----:B------:R-:W-:Y:S06]  /*6390*/  @!P0 BRA `(.L_x_89) ;  /* 0x00000000004c8947 */ /* 0x000fec0003800000 */
[----:B------:R-:W-:-:S13]  /*63a0*/  ISETP.GT.AND P0, PT, R13, 0x7fefffff, PT ;  /* 0x7fefffff0d00780c */ /* 0x000fda0003f04270 */
[----:B------:R-:W-:Y:S05]  /*63b0*/  @P0 BRA `(.L_x_90) ;  /* 0x0000000000400947 */ /* 0x000fea0003800000 */
[----:B------:R-:W-:Y:S01]  /*63c0*/  DMUL R10, R12, 8.11296384146066816958e+31 ;  /* 0x469000000c0a7828 */ /* 0x000fe20000000000 */
[----:B------:R-:W-:Y:S02]  /*63d0*/  IMAD.MOV.U32 R32, RZ, RZ, 0x0 ;  /* 0x00000000ff207424 */ /* 0x000fe400078e00ff */
[----:B------:R-:W-:Y:S02]  /*63e0*/  IMAD.MOV.U32 R12, RZ, RZ, RZ ;  /* 0x000000ffff0c7224 */ /* 0x000fe400078e00ff */
[----:B------:R-:W-:Y:S01]  /*63f0*/  IMAD.MOV.U32 R33, RZ, RZ, 0x3fd80000 ;  /* 0x3fd80000ff217424 */ /* 0x000fe200078e00ff */
[----:B------:R-:W0:Y:S03]  /*6400*/  MUFU.RSQ64H R13, R11 ;  /* 0x0000000b000d7308 */ /* 0x000e260000001c00 */
[----:B0-----:R-:W-:-:S08]  /*6410*/  DMUL R14, R12, R12 ;  /* 0x0000000c0c0e7228 */ /* 0x001fd00000000000 */
[----:B------:R-:W-:-:S08]  /*6420*/  DFMA R14, R10, -R14, 1 ;  /* 0x3ff000000a0e742b */ /* 0x000fd0000000080e */
[----:B------:R-:W-:Y:S02]  /*6430*/  DFMA R32, R14, R32, 0.5 ;  /* 0x3fe000000e20742b */ /* 0x000fe40000000020 */
[----:B------:R-:W-:-:S08]  /*6440*/  DMUL R14, R12, R14 ;  /* 0x0000000e0c0e7228 */ /* 0x000fd00000000000 */
[----:B------:R-:W-:-:S08]  /*6450*/  DFMA R14, R32, R14, R12 ;  /* 0x0000000e200e722b */ /* 0x000fd0000000000c */
[----:B------:R-:W-:Y:S02]  /*6460*/  DMUL R12, R10, R14 ;  /* 0x0000000e0a0c7228 */ /* 0x000fe40000000000 */
[----:B------:R-:W-:-:S06]  /*6470*/  VIADD R15, R15, 0xfff00000 ;  /* 0xfff000000f0f7836 */ /* 0x000fcc0000000000 */
[----:B------:R-:W-:-:S08]  /*6480*/  DFMA R32, R12, -R12, R10 ;  /* 0x8000000c0c20722b */ /* 0x000fd0000000000a */
[----:B------:R-:W-:-:S10]  /*6490*/  DFMA R10, R14, R32, R12 ;  /* 0x000000200e0a722b */ /* 0x000fd4000000000c */
[----:B------:R-:W-:Y:S01]  /*64a0*/  VIADD R11, R11, 0xfcb00000 ;  /* 0xfcb000000b0b7836 */ /* 0x000fe20000000000 */
[----:B------:R-:W-:Y:S06]  /*64b0*/  BRA `(.L_x_89) ;  /* 0x0000000000047947 */ /* 0x000fec0003800000 */
.L_x_90:
[----:B------:R-:W-:-:S11]  /*64c0*/  DADD R10, R12, R12 ;  /* 0x000000000c0a7229 */ /* 0x000fd6000000000c */
.L_x_89:
[----:B------:R-:W-:Y:S05]  /*64d0*/  BSYNC.RECONVERGENT B1 ;  /* 0x0000000000017941 */ /* 0x000fea0003800200 */
.L_x_87:
[----:B------:R-:W-:Y:S02]  /*64e0*/  IMAD.MOV.U32 R9, RZ, RZ, 0x0 ;  /* 0x00000000ff097424 */ /* 0x000fe400078e00ff */
[----:B------:R-:W-:Y:S02]  /*64f0*/  IMAD.MOV.U32 R36, RZ, RZ, R10 ;  /* 0x000000ffff247224 */ /* 0x000fe400078e000a */
[----:B------:R-:W-:Y:S01]  /*6500*/  IMAD.MOV.U32 R37, RZ, RZ, R11 ;  /* 0x000000ffff257224 */ /* 0x000fe200078e000b */
[----:B------:R-:W-:Y:S06]  /*6510*/  RET.REL.NODEC R8 `(_Z7TempFFTPdS_S_S_iii) ;  /* 0xffffff9808b87950 */ /* 0x000fec0003c3ffff */
        .type           $_Z7TempFFTPdS_S_S_iii$__internal_accurate_pow,@function
        .size           $_Z7TempFFTPdS_S_S_iii$__internal_accurate_pow,($_Z7TempFFTPdS_S_S_iii$__internal_trig_reduction_slowpathd - $_Z7TempFFTPdS_S_S_iii$__internal_accurate_pow)
$_Z7TempFFTPdS_S_S_iii$__internal_accurate_pow:
[----:B------:R-:W-:Y:S01]  /*6520*/  ISETP.GT.U32.AND P1, PT, R15, 0xfffff, PT ;  /* 0x000fffff0f00780c */ /* 0x000fe20003f24070 */
[--C-:B------:R-:W-:Y:S01]  /*6530*/  IMAD.MOV.U32 R8, RZ, RZ, R15.reuse ;  /* 0x000000ffff087224 */ /* 0x100fe200078e000f */
[----:B------:R-:W-:Y:S01]  /*6540*/  UMOV UR4, 0x7d2cafe2 ;  /* 0x7d2cafe200047882 */ /* 0x000fe20000000000 */
[----:B------:R-:W-:Y:S01]  /*6550*/  IMAD.MOV.U32 R12, RZ, RZ, RZ ;  /* 0x000000ffff0c7224 */ /* 0x000fe200078e00ff */
[----:B------:R-:W-:Y:S01]  /*6560*/  UMOV UR5, 0x3eb0f5ff ;  /* 0x3eb0f5ff00057882 */ /* 0x000fe20000000000 */
[----:B------:R-:W-:Y:S01]  /*6570*/  SHF.R.U32.HI R48, RZ, 0x14, R15 ;  /* 0x00000014ff307819 */ /* 0x000fe2000001160f */
[----:B------:R-:W-:Y:S01]  /*6580*/  UMOV UR6, 0x3b39803f ;  /* 0x3b39803f00067882 */ /* 0x000fe20000000000 */
[----:B------:R-:W-:-:S06]  /*6590*/  UMOV UR7, 0x3c7abc9e ;  /* 0x3c7abc9e00077882 */ /* 0x000fcc0000000000 */
[----:B------:R-:W-:-:S10]  /*65a0*/  @!P1 DMUL R32, R14, 1.80143985094819840000e+16 ;  /* 0x435000000e209828 */ /* 0x000fd40000000000 */
[----:B------:R-:W-:Y:S01]  /*65b0*/  @!P1 IMAD.MOV.U32 R8, RZ, RZ, R33 ;  /* 0x000000ffff089224 */ /* 0x000fe200078e0021 */
[----:B------:R-:W-:-:S04]  /*65c0*/  @!P1 LEA.HI R48, R33, 0xffffffca, RZ, 0xc ;  /* 0xffffffca21309811 */ /* 0x000fc800078f60ff */
[----:B------:R-:W-:-:S04]  /*65d0*/  LOP3.LUT R8, R8, 0x800fffff, RZ, 0xc0, !PT ;  /* 0x800fffff08087812 */ /* 0x000fc800078ec0ff */
[----:B------:R-:W-:Y:S01]  /*65e0*/  LOP3.LUT R9, R8, 0x3ff00000, RZ, 0xfc, !PT ;  /* 0x3ff0000008097812 */ /* 0x000fe200078efcff */
[----:B------:R-:W-:Y:S02]  /*65f0*/  IMAD.MOV.U32 R8, RZ, RZ, R14 ;  /* 0x000000ffff087224 */ /* 0x000fe400078e000e */
[----:B------:R-:W-:Y:S01]  /*6600*/  @!P1 IMAD.MOV.U32 R8, RZ, RZ, R32 ;  /* 0x000000ffff089224 */ /* 0x000fe200078e0020 */
[----:B------:R-:W-:-:S13]  /*6610*/  ISETP.GE.U32.AND P2, PT, R9, 0x3ff6a09f, PT ;  /* 0x3ff6a09f0900780c */ /* 0x000fda0003f46070 */
[----:B------:R-:W-:-:S04]  /*6620*/  @P2 VIADD R11, R9, 0xfff00000 ;  /* 0xfff00000090b2836 */ /* 0x000fc80000000000 */
[----:B------:R-:W-:-:S06]  /*6630*/  @P2 IMAD.MOV.U32 R9, RZ, RZ, R11 ;  /* 0x000000ffff092224 */ /* 0x000fcc00078e000b */
[C---:B------:R-:W-:Y:S02]  /*6640*/  DADD R52, R8.reuse, 1 ;  /* 0x3ff0000008347429 */ /* 0x040fe40000000000 */
[----:B------:R-:W-:-:S04]  /*6650*/  DADD R8, R8, -1 ;  /* 0xbff0000008087429 */ /* 0x000fc80000000000 */
[----:B------:R-:W0:Y:S02]  /*6660*/  MUFU.RCP64H R13, R53 ;  /* 0x00000035000d7308 */ /* 0x000e240000001800 */
[----:B0-----:R-:W-:-:S08]  /*6670*/  DFMA R10, -R52, R12, 1 ;  /* 0x3ff00000340a742b */ /* 0x001fd0000000010c */
[----:B------:R-:W-:-:S08]  /*6680*/  DFMA R10, R10, R10, R10 ;  /* 0x0000000a0a0a722b */ /* 0x000fd0000000000a */
[----:B------:R-:W-:Y:S01]  /*6690*/  DFMA R10, R12, R10, R12 ;  /* 0x0000000a0c0a722b */ /* 0x000fe2000000000c */
[----:B------:R-:W-:Y:S02]  /*66a0*/  IMAD.MOV.U32 R12, RZ, RZ, 0x41ad3b5a ;  /* 0x41ad3b5aff0c7424 */ /* 0x000fe400078e00ff */
[----:B------:R-:W-:-:S05]  /*66b0*/  IMAD.MOV.U32 R13, RZ, RZ, 0x3ed0f5d2 ;  /* 0x3ed0f5d2ff0d7424 */ /* 0x000fca00078e00ff */
[----:B------:R-:W-:-:S08]  /*66c0*/  DMUL R56, R8, R10 ;  /* 0x0000000a08387228 */ /* 0x000fd00000000000 */
[----:B------:R-:W-:-:S08]  /*66d0*/  DFMA R56, R8, R10, R56 ;  /* 0x0000000a0838722b */ /* 0x000fd00000000038 */
[----:B------:R-:W-:Y:S02]  /*66e0*/  DMUL R34, R56, R56 ;  /* 0x0000003838227228 */ /* 0x000fe40000000000 */
[----:B------:R-:W-:-:S06]  /*66f0*/  DADD R52, R8, -R56 ;  /* 0x0000000008347229 */ /* 0x000fcc0000000838 */
[----:B------:R-:W-:Y:S01]  /*6700*/  DFMA R12, R34, UR4, R12 ;  /* 0x00000004220c7c2b */ /* 0x000fe2000800000c */
[----:B------:R-:W-:Y:S01]  /*6710*/  UMOV UR4, 0x75488a3f ;  /* 0x75488a3f00047882 */ /* 0x000fe20000000000 */
[----:B------:R-:W-:Y:S01]  /*6720*/  UMOV UR5, 0x3ef3b20a ;  /* 0x3ef3b20a00057882 */ /* 0x000fe20000000000 */
[----:B------:R-:W-:-:S05]  /*6730*/  DADD R52, R52, R52 ;  /* 0x0000000034347229 */ /* 0x000fca0000000034 */
[----:B------:R-:W-:Y:S01]  /*6740*/  DFMA R12, R34, R12, UR4 ;  /* 0x00000004220c7e2b */ /* 0x000fe2000800000c */
[----:B------:R-:W-:Y:S01]  /*6750*/  UMOV UR4, 0xe4faecd5 ;  /* 0xe4faecd500047882 */ /* 0x000fe20000000000 */
[----:B------:R-:W-:Y:S01]  /*6760*/  UMOV UR5, 0x3f1745cd ;  /* 0x3f1745cd00057882 */ /* 0x000fe20000000000 */
[----:B------:R-:W-:-:S05]  /*6770*/  DFMA R52, R8, -R56, R52 ;  /* 0x800000380834722b */ /* 0x000fca0000000034 */
[----:B------:R-:W-:Y:S01]  /*6780*/  DFMA R12, R34, R12, UR4 ;  /* 0x00000004220c7e2b */ /* 0x000fe2000800000c */
[----:B------:R-:W-:Y:S01]  /*6790*/  UMOV UR4, 0x258a578b ;  /* 0x258a578b00047882 */ /* 0x000fe20000000000 */
[----:B------:R-:W-:Y:S01]  /*67a0*/  UMOV UR5, 0x3f3c71c7 ;  /* 0x3f3c71c700057882 */ /* 0x000fe20000000000 */
[----:B------:R-:W-:-:S05]  /*67b0*/  DMUL R52, R10, R52 ;  /* 0x000000340a347228 */ /* 0x000fca0000000000 */
[----:B------:R-:W-:Y:S01]  /*67c0*/  DFMA R12, R34, R12, UR4 ;  /* 0x00000004220c7e2b */ /* 0x000fe2000800000c */
[----:B------:R-:W-:Y:S01]  /*67d0*/  UMOV UR4, 0x9242b910 ;  /* 0x9242b91000047882 */ /* 0x000fe20000000000 */
[----:B------:R-:W-:-:S03]  /*67e0*/  UMOV UR5, 0x3f624924 ;  /* 0x3f62492400057882 */ /* 0x000fc60000000000 */
[----:B------:R-:W-:Y:S02]  /*67f0*/  VIADD R15, R53, 0x100000 ;  /* 0x00100000350f7836 */ /* 0x000fe40000000000 */
[----:B------:R-:W-:Y:S01]  /*6800*/  IMAD.MOV.U32 R14, RZ, RZ, R52 ;  /* 0x000000ffff0e7224 */ /* 0x000fe200078e0034 */
[----:B------:R-:W-:Y:S01]  /*6810*/  DFMA R12, R34, R12, UR4 ;  /* 0x00000004220c7e2b */ /* 0x000fe2000800000c */
[----:B------:R-:W-:Y:S01]  /*6820*/  UMOV UR4, 0x99999dfb ;  /* 0x99999dfb00047882 */ /* 0x000fe20000000000 */
[----:B------:R-:W-:-:S06]  /*6830*/  UMOV UR5, 0x3f899999 ;  /* 0x3f89999900057882 */ /* 0x000fcc0000000000 */
[----:B------:R-:W-:Y:S01]  /*6840*/  DFMA R12, R34, R12, UR4 ;  /* 0x00000004220c7e2b */ /* 0x000fe2000800000c */
[----:B------:R-:W-:Y:S01]  /*6850*/  UMOV UR4, 0x55555555 ;  /* 0x5555555500047882 */ /* 0x000fe20000000000 */
[----:B------:R-:W-:-:S06]  /*6860*/  UMOV UR5, 0x3fb55555 ;  /* 0x3fb5555500057882 */ /* 0x000fcc0000000000 */
[----:B------:R-:W-:-:S08]  /*6870*/  DFMA R8, R34, R12, UR4 ;  /* 0x0000000422087e2b */ /* 0x000fd0000800000c */
[----:B------:R-:W-:Y:S01]  /*6880*/  DADD R10, -R8, UR4 ;  /* 0x00000004080a7e29 */ /* 0x000fe20008000100 */
[----:B------:R-:W-:Y:S01]  /*6890*/  UMOV UR4, 0xb9e7b0 ;  /* 0x00b9e7b000047882 */ /* 0x000fe20000000000 */
[----:B------:R-:W-:-:S06]  /*68a0*/  UMOV UR5, 0x3c46a4cb ;  /* 0x3c46a4cb00057882 */ /* 0x000fcc0000000000 */
[----:B------:R-:W-:Y:S02]  /*68b0*/  DFMA R10, R34, R12, R10 ;  /* 0x0000000c220a722b */ /* 0x000fe4000000000a */
[----:B------:R-:W-:-:S06]  /*68c0*/  DMUL R12, R56, R56 ;  /* 0x00000038380c7228 */ /* 0x000fcc0000000000 */
[----:B------:R-:W-:Y:S01]  /*68d0*/  DADD R10, R10, -UR4 ;  /* 0x800000040a0a7e29 */ /* 0x000fe20008000000 */
[----:B------:R-:W-:Y:S01]  /*68e0*/  UMOV UR4, 0x80000000 ;  /* 0x8000000000047882 */ /* 0x000fe20000000000 */
[----:B------:R-:W-:Y:S01]  /*68f0*/  DFMA R32, R56, R56, -R12 ;  /* 0x000000383820722b */ /* 0x000fe2000000080c */
[----:B------:R-:W-:-:S07]  /*6900*/  UMOV UR5, 0x43300000 ;  /* 0x4330000000057882 */ /* 0x000fce0000000000 */
[C---:B------:R-:W-:Y:S02]  /*6910*/  DFMA R14, R56.reuse, R14, R32 ;  /* 0x0000000e380e722b */ /* 0x040fe40000000020 */
[----:B------:R-:W-:-:S08]  /*6920*/  DMUL R32, R56, R12 ;  /* 0x0000000c38207228 */ /* 0x000fd00000000000 */
[----:B------:R-:W-:-:S08]  /*6930*/  DFMA R34, R56, R12, -R32 ;  /* 0x0000000c3822722b */ /* 0x000fd00000000820 */
[----:B------:R-:W-:Y:S02]  /*6940*/  DFMA R34, R52, R12, R34 ;  /* 0x0000000c3422722b */ /* 0x000fe40000000022 */
[----:B------:R-:W-:-:S06]  /*6950*/  DADD R12, R8, R10 ;  /* 0x00000000080c7229 */ /* 0x000fcc000000000a */
[----:B------:R-:W-:Y:S02]  /*6960*/  DFMA R14, R56, R14, R34 ;  /* 0x0000000e380e722b */ /* 0x000fe40000000022 */
[----:B------:R-:W-:-:S08]  /*6970*/  DADD R34, R8, -R12 ;  /* 0x0000000008227229 */ /* 0x000fd0000000080c */
[----:B------:R-:W-:Y:S02]  /*6980*/  DADD R34, R10, R34 ;  /* 0x000000000a227229 */ /* 0x000fe40000000022 */
[----:B------:R-:W-:-:S08]  /*6990*/  DMUL R10, R12, R32 ;  /* 0x000000200c0a7228 */ /* 0x000fd00000000000 */
[----:B------:R-:W-:-:S08]  /*69a0*/  DFMA R8, R12, R32, -R10 ;  /* 0x000000200c08722b */ /* 0x000fd0000000080a */
[----:B------:R-:W-:-:S08]  /*69b0*/  DFMA R8, R12, R14, R8 ;  /* 0x0000000e0c08722b */ /* 0x000fd00000000008 */
[----:B------:R-:W-:-:S08]  /*69c0*/  DFMA R34, R34, R32, R8 ;  /* 0x000000202222722b */ /* 0x000fd00000000008 */
[----:B------:R-:W-:-:S08]  /*69d0*/  DADD R12, R10, R34 ;  /* 0x000000000a0c7229 */ /* 0x000fd00000000022 */
[--C-:B------:R-:W-:Y:S02]  /*69e0*/  DADD R8, R56, R12.reuse ;  /* 0x0000000038087229 */ /* 0x100fe4000000000c */
[----:B------:R-:W-:-:S06]  /*69f0*/  DADD R10, R10, -R12 ;  /* 0x000000000a0a7229 */ /* 0x000fcc000000080c */
[----:B------:R-:W-:Y:S02]  /*6a00*/  DADD R56, R56, -R8 ;  /* 0x0000000038387229 */ /* 0x000fe40000000808 */
[----:B------:R-:W-:-:S06]  /*6a10*/  DADD R10, R34, R10 ;  /* 0x00000000220a7229 */ /* 0x000fcc000000000a */
[----:B------:R-:W-:-:S08]  /*6a20*/  DADD R12, R12, R56 ;  /* 0x000000000c0c7229 */ /* 0x000fd00000000038 */
[----:B------:R-:W-:Y:S01]  /*6a30*/  DADD R12, R10, R12 ;  /* 0x000000000a0c7229 */ /* 0x000fe2000000000c */
[C---:B------:R-:W-:Y:S02]  /*6a40*/  VIADD R10, R48.reuse, 0xfffffc01 ;  /* 0xfffffc01300a7836 */ /* 0x040fe40000000000 */
[----:B------:R-:W-:Y:S02]  /*6a50*/  @P2 VIADD R10, R48, 0xfffffc02 ;  /* 0xfffffc02300a2836 */ /* 0x000fe40000000000 */
[----:B------:R-:W-:-:S03]  /*6a60*/  IMAD.MOV.U32 R11, RZ, RZ, 0x43300000 ;  /* 0x43300000ff0b7424 */ /* 0x000fc600078e00ff */
[----:B------:R-:W-:Y:S01]  /*6a70*/  DADD R52, R52, R12 ;  /* 0x0000000034347229 */ /* 0x000fe2000000000c */
[----:B------:R-:W-:-:S06]  /*6a80*/  LOP3.LUT R10, R10, 0x80000000, RZ, 0x3c, !PT ;  /* 0x800000000a0a7812 */ /* 0x000fcc00078e3cff */
[----:B------:R-:W-:Y:S01]  /*6a90*/  DADD R12, R10, -UR4 ;  /* 0x800000040a0c7e29 */ /* 0x000fe20008000000 */
[----:B------:R-:W-:Y:S01]  /*6aa0*/  UMOV UR4, 0xfefa39ef ;  /* 0xfefa39ef00047882 */ /* 0x000fe20000000000 */
[----:B------:R-:W-:Y:S01]  /*6ab0*/  DADD R14, R8, R52 ;  /* 0x00000000080e7229 */ /* 0x000fe20000000034 */
[----:B------:R-:W-:-:S07]  /*6ac0*/  UMOV UR5, 0x3fe62e42 ;  /* 0x3fe62e4200057882 */ /* 0x000fce0000000000 */
[--C-:B------:R-:W-:Y:S02]  /*6ad0*/  DFMA R10, R12, UR4, R14.reuse ;  /* 0x000000040c0a7c2b */ /* 0x100fe4000800000e */
[----:B------:R-:W-:-:S06]  /*6ae0*/  DADD R32, R8, -R14 ;  /* 0x0000000008207229 */ /* 0x000fcc000000080e */
[----:B------:R-:W-:Y:S02]  /*6af0*/  DFMA R8, R12, -UR4, R10 ;  /* 0x800000040c087c2b */ /* 0x000fe4000800000a */
[----:B------:R-:W-:-:S06]  /*6b00*/  DADD R32, R52, R32 ;  /* 0x0000000034207229 */ /* 0x000fcc0000000020 */
[----:B------:R-:W-:-:S08]  /*6b10*/  DADD R8, -R14, R8 ;  /* 0x000000000e087229 */ /* 0x000fd00000000108 */
[----:B------:R-:W-:-:S08]  /*6b20*/  DADD R8, R32, -R8 ;  /* 0x0000000020087229 */ /* 0x000fd00000000808 */
[----:B------:R-:W-:Y:S01]  /*6b30*/  DFMA R12, R12, UR6, R8 ;  /* 0x000000060c0c7c2b */ /* 0x000fe20008000008 */
[C---:B------:R-:W-:Y:S01]  /*6b40*/  IMAD.SHL.U32 R8, R59.reuse, 0x2, RZ ;  /* 0x000000023b087824 */ /* 0x040fe200078e00ff */
[----:B------:R-:W-:-:S04]  /*6b50*/  LOP3.LUT R9, R59, 0xff0fffff, RZ, 0xc0, !PT ;  /* 0xff0fffff3b097812 */ /* 0x000fc800078ec0ff */
[----:B------:R-:W-:Y:S02]  /*6b60*/  ISETP.GT.U32.AND P1, PT, R8, -0x2000001, PT ;  /* 0xfdffffff0800780c */ /* 0x000fe40003f24070 */
[----:B------:R-:W-:Y:S01]  /*6b70*/  DADD R14, R10, R12 ;  /* 0x000000000a0e7229 */ /* 0x000fe2000000000c */
[----:B------:R-:W-:Y:S01]  /*6b80*/  IMAD.MOV.U32 R8, RZ, RZ, R58 ;  /* 0x000000ffff087224 */ /* 0x000fe200078e003a */
[----:B------:R-:W-:-:S06]  /*6b90*/  SEL R9, R9, R59, P1 ;  /* 0x0000003b09097207 */ /* 0x000fcc0000800000 */
[----:B------:R-:W-:Y:S02]  /*6ba0*/  DADD R10, R10, -R14 ;  /* 0x000000000a0a7229 */ /* 0x000fe4000000080e */
[----:B------:R-:W-:-:S06]  /*6bb0*/  DMUL R32, R14, R8 ;  /* 0x000000080e207228 */ /* 0x000fcc0000000000 */
[----:B------:R-:W-:Y:S02]  /*6bc0*/  DADD R12, R12, R10 ;  /* 0x000000000c0c7229 */ /* 0x000fe4000000000a */
[----:B------:R-:W-:Y:S01]  /*6bd0*/  DFMA R14, R14, R8, -R32 ;  /* 0x000000080e0e722b */ /* 0x000fe20000000820 */
[----:B------:R-:W-:Y:S02]  /*6be0*/  IMAD.MOV.U32 R10, RZ, RZ, 0x652b82fe ;  /* 0x652b82feff0a7424 */ /* 0x000fe400078e00ff */
[----:B------:R-:W-:-:S05]  /*6bf0*/  IMAD.MOV.U32 R11, RZ, RZ, 0x3ff71547 ;  /* 0x3ff71547ff0b7424 */ /* 0x000fca00078e00ff */
[----:B------:R-:W-:-:S08]  /*6c00*/  DFMA R12, R12, R8, R14 ;  /* 0x000000080c0c722b */ /* 0x000fd0000000000e */
[----:B------:R-:W-:-:S08]  /*6c10*/  DADD R14, R32, R12 ;  /* 0x00000000200e7229 */ /* 0x000fd0000000000c */
[----:B------:R-:W-:Y:S02]  /*6c20*/  DFMA R10, R14, R10, 6.75539944105574400000e+15 ;  /* 0x433800000e0a742b */ /* 0x000fe4000000000a */
[----:B------:R-:W-:Y:S01]  /*6c30*/  FSETP.GEU.AND P1, PT, |R15|, 4.1917929649353027344, PT ;  /* 0x4086232b0f00780b */ /* 0x000fe20003f2e200 */
[----:B------:R-:W-:-:S05]  /*6c40*/  DADD R32, R32, -R14 ;  /* 0x0000000020207229 */ /* 0x000fca000000080e */
[----:B------:R-:W-:-:S03]  /*6c50*/  DADD R8, R10, -6.75539944105574400000e+15 ;  /* 0xc33800000a087429 */ /* 0x000fc60000000000 */
[----:B------:R-:W-:-:S05]  /*6c60*/  DADD R12, R12, R32 ;  /* 0x000000000c0c7229 */ /* 0x000fca0000000020 */
[----:B------:R-:W-:Y:S01]  /*6c70*/  DFMA R34, R8, -UR4, R14 ;  /* 0x8000000408227c2b */ /* 0x000fe2000800000e */
[----:B------:R-:W-:Y:S01]  /*6c80*/  UMOV UR4, 0x3b39803f ;  /* 0x3b39803f00047882 */ /* 0x000fe20000000000 */
[----:B------:R-:W-:-:S06]  /*6c90*/  UMOV UR5, 0x3c7abc9e ;  /* 0x3c7abc9e00057882 */ /* 0x000fcc0000000000 */
[----:B------:R-:W-:Y:S01]  /*6ca0*/  DFMA R34, R8, -UR4, R34 ;  /* 0x8000000408227c2b */ /* 0x000fe20008000022 */
[----:B------:R-:W-:Y:S01]  /*6cb0*/  UMOV UR4, 0x69ce2bdf ;  /* 0x69ce2bdf00047882 */ /* 0x000fe20000000000 */
[----:B------:R-:W-:Y:S01]  /*6cc0*/  IMAD.MOV.U32 R8, RZ, RZ, -0x35dec16 ;  /* 0xfca213eaff087424 */ /* 0x000fe200078e00ff */
[----:B------:R-:W-:Y:S01]  /*6cd0*/  UMOV UR5, 0x3e5ade15 ;  /* 0x3e5ade1500057882 */ /* 0x000fe20000000000 */
[----:B------:R-:W-:-:S06]  /*6ce0*/  IMAD.MOV.U32 R9, RZ, RZ, 0x3e928af3 ;  /* 0x3e928af3ff097424 */ /* 0x000fcc00078e00ff */
[----:B------:R-:W-:Y:S01]  /*6cf0*/  DFMA R8, R34, UR4, R8 ;  /* 0x0000000422087c2b */ /* 0x000fe20008000008 */
[----:B------:R-:W-:Y:S01]  /*6d00*/  UMOV UR4, 0x62401315 ;  /* 0x6240131500047882 */ /* 0x000fe20000000000 */
[----:B------:R-:W-:-:S06]  /*6d10*/  UMOV UR5, 0x3ec71dee ;  /* 0x3ec71dee00057882 */ /* 0x000fcc0000000000 */
[----:B------:R-:W-:Y:S01]  /*6d20*/  DFMA R8, R34, R8, UR4 ;  /* 0x0000000422087e2b */ /* 0x000fe20008000008 */
        /* <DEDUP_REMOVED lines=20> */
[----:B------:R-:W-:-:S08]  /*6e70*/  DFMA R8, R34, R8, UR4 ;  /* 0x0000000422087e2b */ /* 0x000fd00008000008 */
[----:B------:R-:W-:-:S08]  /*6e80*/  DFMA R8, R34, R8, 1 ;  /* 0x3ff000002208742b */ /* 0x000fd00000000008 */
[----:B------:R-:W-:-:S10]  /*6e90*/  DFMA R8, R34, R8, 1 ;  /* 0x3ff000002208742b */ /* 0x000fd40000000008 */
[----:B------:R-:W-:Y:S02]  /*6ea0*/  IMAD R33, R10, 0x100000, R9 ;  /* 0x001000000a217824 */ /* 0x000fe400078e0209 */
[----:B------:R-:W-:Y:S01]  /*6eb0*/  IMAD.MOV.U32 R32, RZ, RZ, R8 ;  /* 0x000000ffff207224 */ /* 0x000fe200078e0008 */
[----:B------:R-:W-:Y:S06]  /*6ec0*/  @!P1 BRA `(.L_x_91) ;  /* 0x0000000000309947 */ /* 0x000fec0003800000 */
[----:B------:R-:W-:Y:S01]  /*6ed0*/  FSETP.GEU.AND P1, PT, |R15|, 4.2275390625, PT ;  /* 0x408748000f00780b */ /* 0x000fe20003f2e200 */
[C---:B------:R-:W-:Y:S02]  /*6ee0*/  DADD R32, R14.reuse, +INF ;  /* 0x7ff000000e207429 */ /* 0x040fe40000000000 */
[----:B------:R-:W-:-:S08]  /*6ef0*/  DSETP.GEU.AND P2, PT, R14, RZ, PT ;  /* 0x000000ff0e00722a */ /* 0x000fd00003f4e000 */
[----:B------:R-:W-:Y:S02]  /*6f00*/  FSEL R32, R32, RZ, P2 ;  /* 0x000000ff20207208 */ /* 0x000fe40001000000 */
[----:B------:R-:W-:Y:S02]  /*6f10*/  @!P1 LEA.HI R11, R10, R10, RZ, 0x1 ;  /* 0x0000000a0a0b9211 */ /* 0x000fe400078f08ff */
[----:B------:R-:W-:Y:S02]  /*6f20*/  FSEL R33, R33, RZ, P2 ;  /* 0x000000ff21217208 */ /* 0x000fe40001000000 */
[----:B------:R-:W-:-:S05]  /*6f30*/  @!P1 SHF.R.S32.HI R11, RZ, 0x1, R11 ;  /* 0x00000001ff0b9819 */ /* 0x000fca000001140b */
[----:B------:R-:W-:Y:S02]  /*6f40*/  @!P1 IMAD.IADD R10, R10, 0x1, -R11 ;  /* 0x000000010a0a9824 */ /* 0x000fe400078e0a0b */
[----:B------:R-:W-:-:S03]  /*6f50*/  @!P1 IMAD R9, R11, 0x100000, R9 ;  /* 0x001000000b099824 */ /* 0x000fc600078e0209 */
[----:B------:R-:W-:Y:S01]  /*6f60*/  @!P1 LEA R11, R10, 0x3ff00000, 0x14 ;  /* 0x3ff000000a0b9811 */ /* 0x000fe200078ea0ff */
[----:B------:R-:W-:-:S06]  /*6f70*/  @!P1 IMAD.MOV.U32 R10, RZ, RZ, RZ ;  /* 0x000000ffff0a9224 */ /* 0x000fcc00078e00ff */
[----:B------:R-:W-:-:S11]  /*6f80*/  @!P1 DMUL R32, R8, R10 ;  /* 0x0000000a08209228 */ /* 0x000fd60000000000 */
.L_x_91:
[----:B------:R-:W-:Y:S01]  /*6f90*/  DFMA R12, R12, R32, R32 ;  /* 0x000000200c0c722b */ /* 0x000fe20000000020 */
[----:B------:R-:W-:Y:S01]  /*6fa0*/  IMAD.MOV.U32 R8, RZ, RZ, R46 ;  /* 0x000000ffff087224 */ /* 0x000fe200078e002e */
[----:B------:R-:W-:Y:S01]  /*6fb0*/  DSETP.NEU.AND P1, PT, |R32|, +INF , PT ;  /* 0x7ff000002000742a */ /* 0x000fe20003f2d200 */
[----:B------:R-:W-:-:S07]  /*6fc0*/  IMAD.MOV.U32 R9, RZ, RZ, 0x0 ;  /* 0x00000000ff097424 */ /* 0x000fce00078e00ff */
[----:B------:R-:W-:Y:S02]  /*6fd0*/  FSEL R10, R32, R12, !P1 ;  /* 0x0000000c200a7208 */ /* 0x000fe40004800000 */
[----:B------:R-:W-:Y:S01]  /*6fe0*/  FSEL R11, R33, R13, !P1 ;  /* 0x0000000d210b7208 */ /* 0x000fe20004800000 */
[----:B------:R-:W-:Y:S06]  /*6ff0*/  RET.REL.NODEC R8 `(_Z7TempFFTPdS_S_S_iii) ;  /* 0xffffff9008007950 */ /* 0x000fec0003c3ffff */
        .type           $_Z7TempFFTPdS_S_S_iii$__internal_trig_reduction_slowpathd,@function
        .size           $_Z7TempFFTPdS_S_S_iii$__internal_trig_reduction_slowpathd,(.L_x_103 - $_Z7TempFFTPdS_S_S_iii$__internal_trig_reduction_slowpathd)
$_Z7TempFFTPdS_S_S_iii$__internal_trig_reduction_slowpathd:
[--C-:B------:R-:W-:Y:S01]  /*7000*/  SHF.R.U32.HI R32, RZ, 0x14, R33.reuse ;  /* 0x00000014ff207819 */ /* 0x100fe20000011621 */
[----:B------:R-:W-:Y:S02]  /*7010*/  IMAD.MOV.U32 R61, RZ, RZ, R33 ;  /* 0x000000ffff3d7224 */ /* 0x000fe400078e0021 */
[----:B------:R-:W-:Y:S01]  /*7020*/  IMAD.MOV.U32 R10, RZ, RZ, RZ ;  /* 0x000000ffff0a7224 */ /* 0x000fe200078e00ff */
[----:B------:R-:W-:-:S04]  /*7030*/  LOP3.LUT R8, R32, 0x7ff, RZ, 0xc0, !PT ;  /* 0x000007ff20087812 */ /* 0x000fc800078ec0ff */
[----:B------:R-:W-:-:S13]  /*7040*/  ISETP.NE.AND P0, PT, R8, 0x7ff, PT ;  /* 0x000007ff0800780c */ /* 0x000fda0003f05270 */
[----:B------:R-:W-:Y:S05]  /*7050*/  @!P0 BRA `(.L_x_92) ;  /* 0x0000000800448947 */ /* 0x000fea0003800000 */
[----:B------:R-:W-:Y:S01]  /*7060*/  VIADD R8, R8, 0xfffffc00 ;  /* 0xfffffc0008087836 */ /* 0x000fe20000000000 */
[----:B------:R-:W-:Y:S01]  /*7070*/  BSSY.RECONVERGENT B4, `(.L_x_93) ;  /* 0x000002e000047945 */ /* 0x000fe20003800200 */
[----:B------:R-:W-:-:S03]  /*7080*/  CS2R R58, SRZ ;  /* 0x00000000003a7805 */ /* 0x000fc6000001ff00 */
[----:B------:R-:W-:Y:S02]  /*7090*/  SHF.R.U32.HI R15, RZ, 0x6, R8 ;  /* 0x00000006ff0f7819 */ /* 0x000fe40000011608 */
[----:B------:R-:W-:Y:S02]  /*70a0*/  ISETP.GE.U32.AND P0, PT, R8, 0x80, PT ;  /* 0x000000800800780c */ /* 0x000fe40003f06070 */
[C---:B------:R-:W-:Y:S02]  /*70b0*/  IADD3 R14, PT, PT, -R15.reuse, 0x13, RZ ;  /* 0x000000130f0e7810 */ /* 0x040fe40007ffe1ff */
[----:B------:R-:W-:Y:S02]  /*70c0*/  IADD3 R12, PT, PT, -R15, 0xf, RZ ;  /* 0x0000000f0f0c7810 */ /* 0x000fe40007ffe1ff */
[----:B------:R-:W-:-:S04]  /*70d0*/  SEL R14, R14, 0x12, P0 ;  /* 0x000000120e0e7807 */ /* 0x000fc80000000000 */
[----:B------:R-:W-:-:S13]  /*70e0*/  ISETP.GE.AND P0, PT, R12, R14, PT ;  /* 0x0000000e0c00720c */ /* 0x000fda0003f06270 */
[----:B------:R-:W-:Y:S05]  /*70f0*/  @P0 BRA `(.L_x_94) ;  /* 0x0000000000940947 */ /* 0x000fea0003800000 */
[----:B------:R-:W0:Y:S01]  /*7100*/  LDC.64 R8, c[0x0][0x358] ;  /* 0x0000d600ff087b82 */ /* 0x000e220000000a00 */
[C---:B------:R-:W-:Y:S01]  /*7110*/  SHF.L.U64.HI R57, R60.reuse, 0xb, R61 ;  /* 0x0000000b3c397819 */ /* 0x040fe2000001023d */
[----:B------:R-:W-:Y:S01]  /*7120*/  BSSY.RECONVERGENT B5, `(.L_x_95) ;  /* 0x0000021000057945 */ /* 0x000fe20003800200 */
[----:B------:R-:W-:Y:S01]  /*7130*/  IMAD.SHL.U32 R13, R60, 0x800, RZ ;  /* 0x000008003c0d7824 */ /* 0x000fe200078e00ff */
[----:B------:R-:W-:Y:S01]  /*7140*/  IADD3 R35, PT, PT, RZ, -R15, -R14 ;  /* 0x8000000fff237210 */ /* 0x000fe20007ffe80e */
[----:B------:R-:W-:Y:S01]  /*7150*/  IMAD.MOV.U32 R46, RZ, RZ, RZ ;  /* 0x000000ffff2e7224 */ /* 0x000fe200078e00ff */
[----:B------:R-:W-:Y:S02]  /*7160*/  CS2R R58, SRZ ;  /* 0x00000000003a7805 */ /* 0x000fe4000001ff00 */
[----:B------:R-:W-:-:S07]  /*7170*/  LOP3.LUT R57, R57, 0x80000000, RZ, 0xfc, !PT ;  /* 0x8000000039397812 */ /* 0x000fce00078efcff */
.L_x_96:
[----:B------:R-:W1:Y:S01]  /*7180*/  LDC.64 R10, c[0x4][RZ] ;  /* 0x01000000ff0a7b82 */ /* 0x000e620000000a00 */
[----:B0-----:R-:W-:Y:S02]  /*7190*/  R2UR UR4, R8 ;  /* 0x00000000080472ca */ /* 0x001fe400000e0000 */
[----:B------:R-:W-:Y:S01]  /*71a0*/  R2UR UR5, R9 ;  /* 0x00000000090572ca */ /* 0x000fe200000e0000 */
[----:B-1----:R-:W-:-:S12]  /*71b0*/  IMAD.WIDE R10, R12, 0x8, R10 ;  /* 0x000000080c0a7825 */ /* 0x002fd800078e020a */
[----:B------:R-:W2:Y:S01]  /*71c0*/  LDG.E.64.CONSTANT R10, desc[UR4][R10.64] ;  /* 0x000000040a0a7981 */ /* 0x000ea2000c1e9b00 */
[C---:B------:R-:W-:Y:S02]  /*71d0*/  IMAD R50, R46.reuse, 0x8, R1 ;  /* 0x000000082e327824 */ /* 0x040fe400078e0201 */
[----:B------:R-:W-:Y:S02]  /*71e0*/  VIADD R35, R35, 0x1 ;  /* 0x0000000123237836 */ /* 0x000fe40000000000 */
[----:B------:R-:W-:Y:S02]  /*71f0*/  VIADD R46, R46, 0x1 ;  /* 0x000000012e2e7836 */ /* 0x000fe40000000000 */
[----:B------:R-:W-:Y:S02]  /*7200*/  VIADD R12, R12, 0x1 ;  /* 0x000000010c0c7836 */ /* 0x000fe40000000000 */
[----:B--2---:R-:W-:-:S04]  /*7210*/  IMAD.WIDE.U32 R58, P2, R10, R13, R58 ;  /* 0x0000000d0a3a7225 */ /* 0x004fc8000784003a */
[CC--:B------:R-:W-:Y:S02]  /*7220*/  IMAD R48, R10.reuse, R57.reuse, RZ ;  /* 0x000000390a307224 */ /* 0x0c0fe400078e02ff */
[----:B------:R-:W-:-:S03]  /*7230*/  IMAD.HI.U32 R10, R10, R57, RZ ;  /* 0x000000390a0a7227 */ /* 0x000fc600078e00ff */
[----:B------:R-:W-:Y:S01]  /*7240*/  IADD3 R48, P1, PT, R48, R59, RZ ;  /* 0x0000003b30307210 */ /* 0x000fe20007f3e0ff */
[-C--:B------:R-:W-:Y:S02]  /*7250*/  IMAD R59, R11, R13.reuse, RZ ;  /* 0x0000000d0b3b7224 */ /* 0x080fe400078e02ff */
[----:B------:R-:W-:Y:S02]  /*7260*/  IMAD.X R10, RZ, RZ, R10, P2 ;  /* 0x000000ffff0a7224 */ /* 0x000fe400010e060a */
[----:B------:R-:W-:Y:S01]  /*7270*/  IMAD.MOV.U32 R60, RZ, RZ, R58 ;  /* 0x000000ffff3c7224 */ /* 0x000fe200078e003a */
[----:B------:R-:W-:Y:S01]  /*7280*/  IADD3 R61, P0, PT, R59, R48, RZ ;  /* 0x000000303b3d7210 */ /* 0x000fe20007f1e0ff */
[----:B------:R-:W-:-:S04]  /*7290*/  IMAD.HI.U32 R59, R11, R13, RZ ;  /* 0x0000000d0b3b7227 */ /* 0x000fc800078e00ff */
[----:B------:R1:W-:Y:S01]  /*72a0*/  STL.64 [R50], R60 ;  /* 0x0000003c32007387 */ /* 0x0003e20000100a00 */
[----:B------:R-:W-:Y:S01]  /*72b0*/  IADD3.X R10, P1, PT, R59, R10, RZ, P1, !PT ;  /* 0x0000000a3b0a7210 */ /* 0x000fe20000f3e4ff */
[----:B------:R-:W-:-:S04]  /*72c0*/  IMAD.HI.U32 R48, R11, R57, RZ ;  /* 0x000000390b307227 */ /* 0x000fc800078e00ff */
[----:B------:R-:W-:Y:S01]  /*72d0*/  IMAD.X R48, RZ, RZ, R48, P1 ;  /* 0x000000ffff307224 */ /* 0x000fe200008e0630 */
[----:B------:R-:W-:Y:S01]  /*72e0*/  ISETP.NE.AND P1, PT, R35, -0xf, PT ;  /* 0xfffffff12300780c */ /* 0x000fe20003f25270 */
[----:B------:R-:W-:-:S05]  /*72f0*/  IMAD R11, R11, R57, RZ ;  /* 0x000000390b0b7224 */ /* 0x000fca00078e02ff */
[----:B------:R-:W-:-:S05]  /*7300*/  IADD3.X R58, P0, PT, R11, R10, RZ, P0, !PT ;  /* 0x0000000a0b3a7210 */ /* 0x000fca000071e4ff */
[----:B------:R-:W-:Y:S02]  /*7310*/  IMAD.X R59, RZ, RZ, R48, P0 ;  /* 0x000000ffff3b7224 */ /* 0x000fe400000e0630 */
[----:B-1----:R-:W-:Y:S06]  /*7320*/  @P1 BRA `(.L_x_96) ;  /* 0xfffffffc00941947 */ /* 0x002fec000383ffff */
[----:B------:R-:W-:Y:S05]  /*7330*/  BSYNC.RECONVERGENT B5 ;  /* 0x0000000000057941 */ /* 0x000fea0003800200 */
.L_x_95:
[----:B------:R-:W-:-:S07]  /*7340*/  IMAD.MOV.U32 R12, RZ, RZ, R14 ;  /* 0x000000ffff0c7224 */ /* 0x000fce00078e000e */
.L_x_94:
[----:B------:R-:W-:Y:S05]  /*7350*/  BSYNC.RECONVERGENT B4 ;  /* 0x0000000000047941 */ /* 0x000fea0003800200 */
.L_x_93:
[----:B------:R-:W-:Y:S01]  /*7360*/  LOP3.LUT P0, R35, R32, 0x3f, RZ, 0xc0, !PT ;  /* 0x0000003f20237812 */ /* 0x000fe2000780c0ff */
[----:B------:R-:W-:-:S04]  /*7370*/  IMAD.IADD R8, R15, 0x1, R12 ;  /* 0x000000010f087824 */ /* 0x000fc800078e020c */
[----:B------:R-:W-:-:S05]  /*7380*/  IMAD.U32 R57, R8, 0x8, R1 ;  /* 0x0000000808397824 */ /* 0x000fca00078e0001 */
[----:B------:R0:W-:Y:S04]  /*7390*/  STL.64 [R57+-0x78], R58 ;  /* 0xffff883a39007387 */ /* 0x0001e80000100a00 */
[----:B------:R-:W2:Y:S04]  /*73a0*/  @P0 LDL.64 R12, [R1+0x8] ;  /* 0x00000800010c0983 */ /* 0x000ea80000100a00 */
[----:B------:R-:W3:Y:S04]  /*73b0*/  LDL.64 R8, [R1+0x10] ;  /* 0x0000100001087983 */ /* 0x000ee80000100a00 */
[----:B------:R-:W4:Y:S01]  /*73c0*/  LDL.64 R10, [R1+0x18] ;  /* 0x00001800010a7983 */ /* 0x000f220000100a00 */
[----:B------:R-:W-:Y:S01]  /*73d0*/  BSSY.RECONVERGENT B4, `(.L_x_97) ;  /* 0x0000035000047945 */ /* 0x000fe20003800200 */
[----:B--2---:R-:W-:-:S02]  /*73e0*/  @P0 SHF.R.U64 R46, R12, 0x1, R13 ;  /* 0x000000010c2e0819 */ /* 0x004fc4000000120d */
[----:B------:R-:W-:Y:S02]  /*73f0*/  @P0 SHF.R.U32.HI R48, RZ, 0x1, R13 ;  /* 0x00000001ff300819 */ /* 0x000fe4000001160d */
[----:B------:R-:W-:Y:S02]  /*7400*/  @P0 LOP3.LUT R13, R35, 0x3f, RZ, 0x3c, !PT ;  /* 0x0000003f230d0812 */ /* 0x000fe400078e3cff */
[----:B---3--:R-:W-:Y:S02]  /*7410*/  @P0 SHF.L.U32 R32, R8, R35, RZ ;  /* 0x0000002308200219 */ /* 0x008fe400000006ff */
[----:B0-----:R-:W-:Y:S02]  /*7420*/  @P0 SHF.R.U64 R57, R46, R13, R48 ;  /* 0x0000000d2e390219 */ /* 0x001fe40000001230 */
[--C-:B------:R-:W-:Y:S02]  /*7430*/  @P0 SHF.R.U32.HI R12, RZ, 0x1, R9.reuse ;  /* 0x00000001ff0c0819 */ /* 0x100fe40000011609 */
[----:B------:R-:W-:-:S02]  /*7440*/  @P0 SHF.R.U64 R14, R8, 0x1, R9 ;  /* 0x00000001080e0819 */ /* 0x000fc40000001209 */
[----:B------:R-:W-:Y:S02]  /*7450*/  @P0 SHF.L.U64.HI R15, R8, R35, R9 ;  /* 0x00000023080f0219 */ /* 0x000fe40000010209 */
[----:B------:R-:W-:Y:S02]  /*7460*/  @P0 SHF.R.U32.HI R48, RZ, R13, R48 ;  /* 0x0000000dff300219 */ /* 0x000fe40000011630 */
[----:B------:R-:W-:Y:S02]  /*7470*/  @P0 LOP3.LUT R8, R32, R57, RZ, 0xfc, !PT ;  /* 0x0000003920080212 */ /* 0x000fe400078efcff */
[----:B----4-:R-:W-:Y:S02]  /*7480*/  @P0 SHF.L.U32 R46, R10, R35, RZ ;  /* 0x000000230a2e0219 */ /* 0x010fe400000006ff */
[----:B------:R-:W-:Y:S02]  /*7490*/  @P0 SHF.R.U64 R59, R14, R13, R12 ;  /* 0x0000000d0e3b0219 */ /* 0x000fe4000000120c */
[----:B------:R-:W-:-:S02]  /*74a0*/  @P0 LOP3.LUT R9, R15, R48, RZ, 0xfc, !PT ;  /* 0x000000300f090212 */ /* 0x000fc400078efcff */
[----:B------:R-:W-:Y:S02]  /*74b0*/  @P0 SHF.L.U64.HI R14, R10, R35, R11 ;  /* 0x000000230a0e0219 */ /* 0x000fe4000001020b */
[----:B------:R-:W-:Y:S01]  /*74c0*/  @P0 SHF.R.U32.HI R13, RZ, R13, R12 ;  /* 0x0000000dff0d0219 */ /* 0x000fe2000001160c */
[----:B------:R-:W-:Y:S01]  /*74d0*/  IMAD.SHL.U32 R12, R8, 0x4, RZ ;  /* 0x00000004080c7824 */ /* 0x000fe200078e00ff */
[----:B------:R-:W-:Y:S02]  /*74e0*/  @P0 LOP3.LUT R10, R46, R59, RZ, 0xfc, !PT ;  /* 0x0000003b2e0a0212 */ /* 0x000fe400078efcff */
[----:B------:R-:W-:Y:S02]  /*74f0*/  SHF.L.U64.HI R8, R8, 0x2, R9 ;  /* 0x0000000208087819 */ /* 0x000fe40000010209 */
[----:B------:R-:W-:Y:S02]  /*7500*/  SHF.L.W.U32.HI R32, R9, 0x2, R10 ;  /* 0x0000000209207819 */ /* 0x000fe40000010e0a */
[----:B------:R-:W-:-:S02]  /*7510*/  @P0 LOP3.LUT R11, R14, R13, RZ, 0xfc, !PT ;  /* 0x0000000d0e0b0212 */ /* 0x000fc400078efcff */
[----:B------:R-:W-:Y:S02]  /*7520*/  IADD3 RZ, P0, PT, RZ, -R12, RZ ;  /* 0x8000000cffff7210 */ /* 0x000fe40007f1e0ff */
[----:B------:R-:W-:Y:S02]  /*7530*/  LOP3.LUT R9, RZ, R8, RZ, 0x33, !PT ;  /* 0x00000008ff097212 */ /* 0x000fe400078e33ff */
[----:B------:R-:W-:Y:S02]  /*7540*/  SHF.L.W.U32.HI R10, R10, 0x2, R11 ;  /* 0x000000020a0a7819 */ /* 0x000fe40000010e0b */
[----:B------:R-:W-:Y:S02]  /*7550*/  LOP3.LUT R13, RZ, R32, RZ, 0x33, !PT ;  /* 0x00000020ff0d7212 */ /* 0x000fe400078e33ff */
[----:B------:R-:W-:Y:S02]  /*7560*/  IADD3.X R9, P0, PT, RZ, R9, RZ, P0, !PT ;  /* 0x00000009ff097210 */ /* 0x000fe4000071e4ff */
[----:B------:R-:W-:-:S02]  /*7570*/  LOP3.LUT R14, RZ, R10, RZ, 0x33, !PT ;  /* 0x0000000aff0e7212 */ /* 0x000fc400078e33ff */
[----:B------:R-:W-:Y:S02]  /*7580*/  IADD3.X R13, P1, PT, RZ, R13, RZ, P0, !PT ;  /* 0x0000000dff0d7210 */ /* 0x000fe4000073e4ff */
[----:B------:R-:W-:-:S03]  /*7590*/  ISETP.GT.U32.AND P2, PT, R32, -0x1, PT ;  /* 0xffffffff2000780c */ /* 0x000fc60003f44070 */
[----:B------:R-:W-:Y:S01]  /*75a0*/  IMAD.X R15, RZ, RZ, R14, P1 ;  /* 0x000000ffff0f7224 */ /* 0x000fe200008e060e */
[----:B------:R-:W-:-:S04]  /*75b0*/  ISETP.GT.AND.EX P0, PT, R10, -0x1, PT, P2 ;  /* 0xffffffff0a00780c */ /* 0x000fc80003f04320 */
[----:B------:R-:W-:Y:S02]  /*75c0*/  SEL R15, R10, R15, P0 ;  /* 0x0000000f0a0f7207 */ /* 0x000fe40000000000 */
[----:B------:R-:W-:Y:S02]  /*75d0*/  SEL R32, R32, R13, P0 ;  /* 0x0000000d20207207 */ /* 0x000fe40000000000 */
[----:B------:R-:W-:-:S04]  /*75e0*/  ISETP.NE.U32.AND P1, PT, R15, RZ, PT ;  /* 0x000000ff0f00720c */ /* 0x000fc80003f25070 */
[----:B------:R-:W-:Y:S01]  /*75f0*/  SEL R13, R32, R15, !P1 ;  /* 0x0000000f200d7207 */ /* 0x000fe20004800000 */
[----:B------:R-:W-:-:S05]  /*7600*/  @!P0 IMAD.MOV R12, RZ, RZ, -R12 ;  /* 0x000000ffff0c8224 */ /* 0x000fca00078e0a0c */
[----:B------:R-:W0:Y:S02]  /*7610*/  FLO.U32 R13, R13 ;  /* 0x0000000d000d7300 */ /* 0x000e2400000e0000 */
[C---:B0-----:R-:W-:Y:S02]  /*7620*/  IADD3 R35, PT, PT, -R13.reuse, 0x1f, RZ ;  /* 0x0000001f0d237810 */ /* 0x041fe40007ffe1ff */
[----:B------:R-:W-:-:S03]  /*7630*/  IADD3 R14, PT, PT, -R13, 0x3f, RZ ;  /* 0x0000003f0d0e7810 */ /* 0x000fc60007ffe1ff */
[----:B------:R-:W-:Y:S01]  /*7640*/  @P1 IMAD.MOV R14, RZ, RZ, R35 ;  /* 0x000000ffff0e1224 */ /* 0x000fe200078e0223 */
[----:B------:R-:W-:-:S04]  /*7650*/  SEL R35, R8, R9, P0 ;  /* 0x0000000908237207 */ /* 0x000fc80000000000 */
[----:B------:R-:W-:-:S13]  /*7660*/  ISETP.NE.AND P1, PT, R14, RZ, PT ;  /* 0x000000ff0e00720c */ /* 0x000fda0003f25270 */
[----:B------:R-:W-:Y:S05]  /*7670*/  @!P1 BRA `(.L_x_98) ;  /* 0x0000000000289947 */ /* 0x000fea0003800000 */
[----:B------:R-:W-:Y:S02]  /*7680*/  LOP3.LUT R9, R14, 0x3f, RZ, 0xc0, !PT ;  /* 0x0000003f0e097812 */ /* 0x000fe400078ec0ff */
[--C-:B------:R-:W-:Y:S02]  /*7690*/  SHF.R.U64 R13, R12, 0x1, R35.reuse ;  /* 0x000000010c0d7819 */ /* 0x100fe40000001223 */
[----:B------:R-:W-:Y:S02]  /*76a0*/  SHF.R.U32.HI R35, RZ, 0x1, R35 ;  /* 0x00000001ff237819 */ /* 0x000fe40000011623 */
[----:B------:R-:W-:Y:S02]  /*76b0*/  LOP3.LUT R8, R14, 0x3f, RZ, 0xc, !PT ;  /* 0x0000003f0e087812 */ /* 0x000fe400078e0cff */
[CC--:B------:R-:W-:Y:S02]  /*76c0*/  SHF.L.U64.HI R15, R32.reuse, R9.reuse, R15 ;  /* 0x00000009200f7219 */ /* 0x0c0fe4000001020f */
[----:B------:R-:W-:-:S02]  /*76d0*/  SHF.L.U32 R9, R32, R9, RZ ;  /* 0x0000000920097219 */ /* 0x000fc400000006ff */
[-CC-:B------:R-:W-:Y:S02]  /*76e0*/  SHF.R.U64 R32, R13, R8.reuse, R35.reuse ;  /* 0x000000080d207219 */ /* 0x180fe40000001223 */
[----:B------:R-:W-:Y:S02]  /*76f0*/  SHF.R.U32.HI R8, RZ, R8, R35 ;  /* 0x00000008ff087219 */ /* 0x000fe40000011623 */
[----:B------:R-:W-:Y:S02]  /*7700*/  LOP3.LUT R32, R9, R32, RZ, 0xfc, !PT ;  /* 0x0000002009207212 */ /* 0x000fe400078efcff */
[----:B------:R-:W-:-:S07]  /*7710*/  LOP3.LUT R15, R15, R8, RZ, 0xfc, !PT ;  /* 0x000000080f0f7212 */ /* 0x000fce00078efcff */
.L_x_98:
[----:B------:R-:W-:Y:S05]  /*7720*/  BSYNC.RECONVERGENT B4 ;  /* 0x0000000000047941 */ /* 0x000fea0003800200 */
.L_x_97:
[----:B------:R-:W-:Y:S01]  /*7730*/  IMAD.WIDE.U32 R12, R32, 0x2168c235, RZ ;  /* 0x2168c235200c7825 */ /* 0x000fe200078e00ff */
[----:B------:R-:W-:-:S03]  /*7740*/  SHF.R.U32.HI R11, RZ, 0x1e, R11 ;  /* 0x0000001eff0b7819 */ /* 0x000fc6000001160b */
[----:B------:R-:W-:Y:S01]  /*7750*/  IMAD.MOV.U32 R8, RZ, RZ, R13 ;  /* 0x000000ffff087224 */ /* 0x000fe200078e000d */
[----:B------:R-:W-:Y:S01]  /*7760*/  IADD3 RZ, P2, PT, R12, R12, RZ ;  /* 0x0000000c0cff7210 */ /* 0x000fe20007f5e0ff */
[----:B------:R-:W-:Y:S01]  /*7770*/  IMAD.MOV.U32 R9, RZ, RZ, RZ ;  /* 0x000000ffff097224 */ /* 0x000fe200078e00ff */
[----:B------:R-:W-:Y:S01]  /*7780*/  LEA.HI R10, R10, R11, RZ, 0x1 ;  /* 0x0000000b0a0a7211 */ /* 0x000fe200078f08ff */
[----:B------:R-:W-:-:S04]  /*7790*/  IMAD.HI.U32 R13, R15, -0x36f0255e, RZ ;  /* 0xc90fdaa20f0d7827 */ /* 0x000fc800078e00ff */
[----:B------:R-:W-:-:S04]  /*77a0*/  IMAD.WIDE.U32 R8, R32, -0x36f0255e, R8 ;  /* 0xc90fdaa220087825 */ /* 0x000fc800078e0008 */
[----:B------:R-:W-:-:S04]  /*77b0*/  IMAD.WIDE.U32 R8, P1, R15, 0x2168c235, R8 ;  /* 0x2168c2350f087825 */ /* 0x000fc80007820008 */
[----:B------:R-:W-:Y:S01]  /*77c0*/  IMAD R15, R15, -0x36f0255e, RZ ;  /* 0xc90fdaa20f0f7824 */ /* 0x000fe200078e02ff */
[----:B------:R-:W-:Y:S01]  /*77d0*/  IADD3.X RZ, P2, PT, R8, R8, RZ, P2, !PT ;  /* 0x0000000808ff7210 */ /* 0x000fe2000175e4ff */
[----:B------:R-:W-:-:S03]  /*77e0*/  IMAD.X R12, RZ, RZ, R13, P1 ;  /* 0x000000ffff0c7224 */ /* 0x000fc600008e060d */
[----:B------:R-:W-:-:S04]  /*77f0*/  IADD3 R9, P1, PT, R15, R9, RZ ;  /* 0x000000090f097210 */ /* 0x000fc80007f3e0ff */
[C---:B------:R-:W-:Y:S01]  /*7800*/  IADD3.X R8, P2, PT, R9.reuse, R9, RZ, P2, !PT ;  /* 0x0000000909087210 */ /* 0x040fe2000175e4ff */
[----:B------:R-:W-:Y:S01]  /*7810*/  IMAD.X R12, RZ, RZ, R12, P1 ;  /* 0x000000ffff0c7224 */ /* 0x000fe200008e060c */
[----:B------:R-:W-:-:S03]  /*7820*/  ISETP.GT.U32.AND P1, PT, R9, RZ, PT ;  /* 0x000000ff0900720c */ /* 0x000fc60003f24070 */
[C---:B------:R-:W-:Y:S01]  /*7830*/  IMAD.X R13, R12.reuse, 0x1, R12, P2 ;  /* 0x000000010c0d7824 */ /* 0x040fe200010e060c */
[----:B------:R-:W-:-:S04]  /*7840*/  ISETP.GT.AND.EX P1, PT, R12, RZ, PT, P1 ;  /* 0x000000ff0c00720c */ /* 0x000fc80003f24310 */
[----:B------:R-:W-:Y:S02]  /*7850*/  SEL R8, R8, R9, P1 ;  /* 0x0000000908087207 */ /* 0x000fe40000800000 */
[----:B------:R-:W-:Y:S02]  /*7860*/  SEL R9, R13, R12, P1 ;  /* 0x0000000c0d097207 */ /* 0x000fe40000800000 */
[----:B------:R-:W-:Y:S02]  /*7870*/  IADD3 R60, P2, PT, R8, 0x1, RZ ;  /* 0x00000001083c7810 */ /* 0x000fe40007f5e0ff */
[----:B------:R-:W-:Y:S02]  /*7880*/  SEL R61, RZ, 0xffffffff, !P1 ;  /* 0xffffffffff3d7807 */ /* 0x000fe40004800000 */
[----:B------:R-:W-:Y:S01]  /*7890*/  LOP3.LUT P1, R8, R33, 0x80000000, RZ, 0xc0, !PT ;  /* 0x8000000021087812 */ /* 0x000fe2000782c0ff */
[----:B------:R-:W-:Y:S02]  /*78a0*/  IMAD.X R9, RZ, RZ, R9, P2 ;  /* 0x000000ffff097224 */ /* 0x000fe400010e0609 */
[----:B------:R-:W-:Y:S01]  /*78b0*/  IMAD.IADD R61, R61, 0x1, -R14 ;  /* 0x000000013d3d7824 */ /* 0x000fe200078e0a0e */
[----:B------:R-:W-:-:S02]  /*78c0*/  @!P0 LOP3.LUT R8, R8, 0x80000000, RZ, 0x3c, !PT ;  /* 0x8000000008088812 */ /* 0x000fc400078e3cff */
[----:B------:R-:W-:Y:S01]  /*78d0*/  SHF.R.U64 R60, R60, 0xa, R9 ;  /* 0x0000000a3c3c7819 */ /* 0x000fe20000001209 */
[----:B------:R-:W-:-:S03]  /*78e0*/  IMAD.SHL.U32 R61, R61, 0x100000, RZ ;  /* 0x001000003d3d7824 */ /* 0x000fc600078e00ff */
[----:B------:R-:W-:-:S03]  /*78f0*/  IADD3 R60, P2, PT, R60, 0x1, RZ ;  /* 0x000000013c3c7810 */ /* 0x000fc60007f5e0ff */
[----:B------:R-:W-:Y:S01]  /*7900*/  @P1 IMAD.MOV R10, RZ, RZ, -R10 ;  /* 0x000000ffff0a1224 */ /* 0x000fe200078e0a0a */
[----:B------:R-:W-:-:S04]  /*7910*/  LEA.HI.X R9, R9, RZ, RZ, 0x16, P2 ;  /* 0x000000ff09097211 */ /* 0x000fc800010fb4ff */
[--C-:B------:R-:W-:Y:S02]  /*7920*/  SHF.R.U64 R60, R60, 0x1, R9.reuse ;  /* 0x000000013c3c7819 */ /* 0x100fe40000001209 */
[----:B------:R-:W-:Y:S02]  /*7930*/  SHF.R.U32.HI R12, RZ, 0x1, R9 ;  /* 0x00000001ff0c7819 */ /* 0x000fe40000011609 */
[----:B------:R-:W-:-:S04]  /*7940*/  IADD3 R60, P0, P2, RZ, RZ, R60 ;  /* 0x000000ffff3c7210 */ /* 0x000fc80007a1e03c */
[----:B------:R-:W-:-:S04]  /*7950*/  IADD3.X R61, PT, PT, R61, 0x3fe00000, R12, P0, P2 ;  /* 0x3fe000003d3d7810 */ /* 0x000fc800007e440c */
[----:B------:R-:W-:-:S07]  /*7960*/  LOP3.LUT R61, R61, R8, RZ, 0xfc, !PT ;  /* 0x000000083d3d7212 */ /* 0x000fce00078efcff */
.L_x_92:
[----:B------:R-:W-:Y:S02]  /*7970*/  IMAD.MOV.U32 R35, RZ, RZ, 0x0 ;  /* 0x00000000ff237424 */ /* 0x000fe400078e00ff */
[----:B------:R-:W-:Y:S02]  /*7980*/  IMAD.MOV.U32 R8, RZ, RZ, R10 ;  /* 0x000000ffff087224 */ /* 0x000fe400078e000a */
[----:B------:R-:W-:Y:S05]  /*7990*/  RET.REL.NODEC R34 `(_Z7TempFFTPdS_S_S_iii) ;  /* 0xffffff8422987950 */ /* 0x000fea0003c3ffff */
.L_x_99:
        /* <DEDUP_REMOVED lines=14> */
.L_x_103:


//--------------------- .nv.global.init           --------------------------
	.section	.nv.global.init,"aw",@progbits
	.align	16
.nv.global.init:
	.type		__cudart_sin_cos_coeffs,@object
	.size		__cudart_sin_cos_coeffs,(__cudart_i2opi_d - __cudart_sin_cos_coeffs)
__cudart_sin_cos_coeffs:
        /*0000*/ 	.byte	0x46, 0xd2, 0xb0, 0x2c, 0xf1, 0xe5, 0x5a, 0xbe, 0x92, 0xe3, 0xac, 0x69, 0xe3, 0x1d, 0xc7, 0x3e
        /*0010*/ 	.byte	0xa1, 0x62, 0xdb, 0x19, 0xa0, 0x01, 0x2a, 0xbf, 0x18, 0x08, 0x11, 0x11, 0x11, 0x11, 0x81, 0x3f
        /*0020*/ 	.byte	0x54, 0x55, 0x55, 0x55, 0x55, 0x55, 0xc5, 0xbf, 0x00, 0x00, 0x00, 0x00, 0x00, 0x00, 0x00, 0x00
        /*0030*/ 	.byte	0x00, 0x00, 0x00, 0x00, 0x00, 0x00, 0x00, 0x00, 0x64, 0x81, 0xfd, 0x20, 0x83, 0xff, 0xa8, 0xbd
        /*0040*/ 	.byte	0x28, 0x85, 0xef, 0xc1, 0xa7, 0xee, 0x21, 0x3e, 0xd9, 0xe6, 0x06, 0x8e, 0x4f, 0x7e, 0x92, 0xbe
        /*0050*/ 	.byte	0xe9, 0xbc, 0xdd, 0x19, 0xa0, 0x01, 0xfa, 0x3e, 0x47, 0x5d, 0xc1, 0x16, 0x6c, 0xc1, 0x56, 0xbf
        /*0060*/ 	.byte	0x51, 0x55, 0x55, 0x55, 0x55, 0x55, 0xa5, 0x3f, 0x00, 0x00, 0x00, 0x00, 0x00, 0x00, 0xe0, 0xbf
        /*0070*/ 	.byte	0x00, 0x00, 0x00, 0x00, 0x00, 0x00, 0xf0, 0x3f, 0x00, 0x00, 0x00, 0x00, 0x00, 0x00, 0x00, 0x00
	.type		__cudart_i2opi_d,@object
	.size		__cudart_i2opi_d,(.L_0 - __cudart_i2opi_d)
__cudart_i2opi_d:
        /* <DEDUP_REMOVED lines=9> */
.L_0:


//--------------------- .nv.shared.reserved.0     --------------------------
	.section	.nv.shared.reserved.0,"aw",@nobits
	.weak		__nv_reservedSMEM_offset_0_alias
	.size		__nv_reservedSMEM_offset_0_alias, 0, 64
	.other		__nv_reservedSMEM_offset_0_alias,@"STO_CUDA_RESERVED_SHARED STV_DEFAULT"
__nv_reservedSMEM_offset_0_alias:
	.zero		0
	.zero		64


//--------------------- .nv.constant0._Z7kernel3PdS_S_S_S_S_iii --------------------------
	.section	.nv.constant0._Z7kernel3PdS_S_S_S_S_iii,"a",@progbits
	.sectionflags	@""
	.align	4
.nv.constant0._Z7kernel3PdS_S_S_S_S_iii:
	.zero		956


//--------------------- .nv.constant0._Z6powsumPdS_S_S_S_S_iiid --------------------------
	.section	.nv.constant0._Z6powsumPdS_S_S_S_S_iiid,"a",@progbits
	.sectionflags	@""
	.align	4
.nv.constant0._Z6powsumPdS_S_S_S_S_iiid:
	.zero		968


//--------------------- .nv.constant0._Z7TempFFTPdS_S_S_iii --------------------------
	.section	.nv.constant0._Z7TempFFTPdS_S_S_iii,"a",@progbits
	.sectionflags	@""
	.align	4
.nv.constant0._Z7TempFFTPdS_S_S_iii:
	.zero		940


//--------------------- SYMBOLS --------------------------

	.type		.nv.reservedSmem.offset0,@object
	.size		.nv.reservedSmem.offset0,0x4
	.type		malloc,@function
